	.headerflags	@"EF_CUDA_TEXMODE_UNIFIED EF_CUDA_64BIT_ADDRESS EF_CUDA_SM80 EF_CUDA_VIRTUAL_SM(EF_CUDA_SM80)"
	.elftype	@"ET_EXEC"


//--------------------- .nv.info                  --------------------------
	.section	.nv.info,"",@"SHT_CUDA_INFO"
	.align	4


	//----- nvinfo : EIATTR_REGCOUNT
	.align		4
        /*0000*/ 	.byte	0x04, 0x2f
        /*0002*/ 	.short	(.L_1 - .L_0)
	.align		4
.L_0:
        /*0004*/ 	.word	index@(matmul_kernel)
        /*0008*/ 	.word	0x00000080


	//----- nvinfo : EIATTR_FRAME_SIZE
	.align		4
.L_1:
        /*000c*/ 	.byte	0x04, 0x11
        /*000e*/ 	.short	(.L_3 - .L_2)
	.align		4
.L_2:
        /*0010*/ 	.word	index@(matmul_kernel)
        /*0014*/ 	.word	0x00000000


	//----- nvinfo : EIATTR_MIN_STACK_SIZE
	.align		4
.L_3:
        /*0018*/ 	.byte	0x04, 0x12
        /*001a*/ 	.short	(.L_5 - .L_4)
	.align		4
.L_4:
        /*001c*/ 	.word	index@(matmul_kernel)
        /*0020*/ 	.word	0x00000000
.L_5:


//--------------------- .nv.info.matmul_kernel    --------------------------
	.section	.nv.info.matmul_kernel,"",@"SHT_CUDA_INFO"
	.sectionflags	@""
	.align	4


	//----- nvinfo : EIATTR_CUDA_API_VERSION
	.align		4
        /*0000*/ 	.byte	0x04, 0x37
        /*0002*/ 	.short	(.L_7 - .L_6)
.L_6:
        /*0004*/ 	.word	0x00000080


	//----- nvinfo : EIATTR_SW2861232_WAR
	.align		4
.L_7:
        /*0008*/ 	.byte	0x01, 0x35
	.zero		2


	//----- nvinfo : EIATTR_PARAM_CBANK
	.align		4
        /*000c*/ 	.byte	0x04, 0x0a
        /*000e*/ 	.short	(.L_9 - .L_8)
	.align		4
.L_8:
        /*0010*/ 	.word	index@(.nv.constant0.matmul_kernel)
        /*0014*/ 	.short	0x0160
        /*0016*/ 	.short	0x0038


	//----- nvinfo : EIATTR_CBANK_PARAM_SIZE
	.align		4
.L_9:
        /*0018*/ 	.byte	0x03, 0x19
        /*001a*/ 	.short	0x0038


	//----- nvinfo : EIATTR_KPARAM_INFO
	.align		4
        /*001c*/ 	.byte	0x04, 0x17
        /*001e*/ 	.short	(.L_11 - .L_10)
.L_10:
        /*0020*/ 	.word	0x00000000
        /*0024*/ 	.short	0x0008
        /*0026*/ 	.short	0x0030
        /*0028*/ 	.byte	0x00, 0xf4, 0x21, 0x00


	//----- nvinfo : EIATTR_KPARAM_INFO
	.align		4
.L_11:
        /*002c*/ 	.byte	0x04, 0x17
        /*002e*/ 	.short	(.L_13 - .L_12)
.L_12:
        /*0030*/ 	.word	0x00000000
        /*0034*/ 	.short	0x0007
        /*0036*/ 	.short	0x0028
        /*0038*/ 	.byte	0x00, 0xf0, 0x11, 0x00


	//----- nvinfo : EIATTR_KPARAM_INFO
	.align		4
.L_13:
        /*003c*/ 	.byte	0x04, 0x17
        /*003e*/ 	.short	(.L_15 - .L_14)
.L_14:
        /*0040*/ 	.word	0x00000000
        /*0044*/ 	.short	0x0006
        /*0046*/ 	.short	0x0024
        /*0048*/ 	.byte	0x00, 0xf0, 0x11, 0x00


	//----- nvinfo : EIATTR_KPARAM_INFO
	.align		4
.L_15:
        /*004c*/ 	.byte	0x04, 0x17
        /*004e*/ 	.short	(.L_17 - .L_16)
.L_16:
        /*0050*/ 	.word	0x00000000
        /*0054*/ 	.short	0x0005
        /*0056*/ 	.short	0x0020
        /*0058*/ 	.byte	0x00, 0xf0, 0x11, 0x00


	//----- nvinfo : EIATTR_KPARAM_INFO
	.align		4
.L_17:
        /*005c*/ 	.byte	0x04, 0x17
        /*005e*/ 	.short	(.L_19 - .L_18)
.L_18:
        /*0060*/ 	.word	0x00000000
        /*0064*/ 	.short	0x0004
        /*0066*/ 	.short	0x001c
        /*0068*/ 	.byte	0x00, 0xf0, 0x11, 0x00


	//----- nvinfo : EIATTR_KPARAM_INFO
	.align		4
.L_19:
        /*006c*/ 	.byte	0x04, 0x17
        /*006e*/ 	.short	(.L_21 - .L_20)
.L_20:
        /*0070*/ 	.word	0x00000000
        /*0074*/ 	.short	0x0003
        /*0076*/ 	.short	0x0018
        /*0078*/ 	.byte	0x00, 0xf0, 0x11, 0x00


	//----- nvinfo : EIATTR_KPARAM_INFO
	.align		4
.L_21:
        /*007c*/ 	.byte	0x04, 0x17
        /*007e*/ 	.short	(.L_23 - .L_22)
.L_22:
        /*0080*/ 	.word	0x00000000
        /*0084*/ 	.short	0x0002
        /*0086*/ 	.short	0x0010
        /*0088*/ 	.byte	0x00, 0xf4, 0x21, 0x00


	//----- nvinfo : EIATTR_KPARAM_INFO
	.align		4
.L_23:
        /*008c*/ 	.byte	0x04, 0x17
        /*008e*/ 	.short	(.L_25 - .L_24)
.L_24:
        /*0090*/ 	.word	0x00000000
        /*0094*/ 	.short	0x0001
        /*0096*/ 	.short	0x0008
        /*0098*/ 	.byte	0x00, 0xf4, 0x21, 0x00


	//----- nvinfo : EIATTR_KPARAM_INFO
	.align		4
.L_25:
        /*009c*/ 	.byte	0x04, 0x17
        /*009e*/ 	.short	(.L_27 - .L_26)
.L_26:
        /*00a0*/ 	.word	0x00000000
        /*00a4*/ 	.short	0x0000
        /*00a6*/ 	.short	0x0000
        /*00a8*/ 	.byte	0x00, 0xf4, 0x21, 0x00


	//----- nvinfo : EIATTR_MAXREG_COUNT
	.align		4
.L_27:
        /*00ac*/ 	.byte	0x03, 0x1b
        /*00ae*/ 	.short	0x00ff


	//----- nvinfo : EIATTR_EXIT_INSTR_OFFSETS
	.align		4
        /*00b0*/ 	.byte	0x04, 0x1c
        /*00b2*/ 	.short	(.L_29 - .L_28)


	//   ....[0]....
.L_28:
        /*00b4*/ 	.word	0x00002240


	//   ....[1]....
        /*00b8*/ 	.word	0x000022c0


	//----- nvinfo : EIATTR_REQNTID
	.align		4
.L_29:
        /*00bc*/ 	.byte	0x04, 0x10
        /*00be*/ 	.short	(.L_31 - .L_30)
.L_30:
        /*00c0*/ 	.word	0x00000080
        /*00c4*/ 	.word	0x00000001
        /*00c8*/ 	.word	0x00000001
.L_31:


//--------------------- .nv.callgraph             --------------------------
	.section	.nv.callgraph,"",@"SHT_CUDA_CALLGRAPH"
	.align	4
	.sectionentsize	8
	.align		4
        /*0000*/ 	.word	0x00000000
	.align		4
        /*0004*/ 	.word	0xffffffff
	.align		4
        /*0008*/ 	.word	0x00000000
	.align		4
        /*000c*/ 	.word	0xfffffffe
	.align		4
        /*0010*/ 	.word	0x00000000
	.align		4
        /*0014*/ 	.word	0xfffffffd
	.align		4
        /*0018*/ 	.word	0x00000000
	.align		4
        /*001c*/ 	.word	0xfffffffc


//--------------------- .nv.rel.action            --------------------------
	.section	.nv.rel.action,"",@"SHT_CUDA_RELOCINFO"
	.align	8
	.sectionentsize	8
        /*0000*/ 	.byte	0x73, 0x00, 0x00, 0x00, 0x00, 0x00, 0x00, 0x00, 0x00, 0x00, 0x00, 0x11, 0x25, 0x00, 0x05, 0x36


//--------------------- .nv.constant0.matmul_kernel --------------------------
	.section	.nv.constant0.matmul_kernel,"a",@progbits
	.sectionflags	@""
	.align	4
.nv.constant0.matmul_kernel:
	.zero		408


//--------------------- .text.matmul_kernel       --------------------------
	.section	.text.matmul_kernel,"ax",@progbits
	.sectionflags	@"SHF_BARRIERS=1"
	.sectioninfo	@"SHI_REGISTERS=128"
	.align	128
        .global         matmul_kernel
        .type           matmul_kernel,@function
        .size           matmul_kernel,(.L_x_3 - matmul_kernel)
        .other          matmul_kernel,@"STO_CUDA_ENTRY STV_DEFAULT"
matmul_kernel:
.text.matmul_kernel:
[----:B------:R-:W-:Y:S02]  /*0000*/  IMAD.MOV.U32 R1, RZ, RZ, c[0x0][0x28] ;  /* 0x00000a00ff017624 */ /* 0x000fe400078e00ff */
[----:B------:R-:W-:Y:S01]  /*0010*/  IMAD.MOV.U32 R0, RZ, RZ, c[0x0][0x178] ;  /* 0x00005e00ff007624 */ /* 0x000fe200078e00ff */
[----:B------:R-:W1:Y:S01]  /*0020*/  S2R R5, SR_CTAID.X ;  /* 0x0000000000057919 */ /* 0x000e620000002500 */
[----:B------:R-:W-:Y:S01]  /*0030*/  IMAD.MOV.U32 R117, RZ, RZ, -0x8 ;  /* 0xfffffff8ff757424 */ /* 0x000fe200078e00ff */
[----:B------:R-:W-:Y:S01]  /*0040*/  ULDC UR5, c[0x0][0x17c] ;  /* 0x00005f0000057ab9 */ /* 0x000fe20000000800 */
[----:B------:R-:W-:Y:S01]  /*0050*/  IMAD.MOV.U32 R14, RZ, RZ, 0x1f ;  /* 0x0000001fff0e7424 */ /* 0x000fe200078e00ff */
[----:B------:R-:W-:Y:S01]  /*0060*/  IADD3 R0, R0, 0x3f, RZ ;  /* 0x0000003f00007810 */ /* 0x000fe20007ffe0ff */
[----:B------:R-:W2:Y:S01]  /*0070*/  S2R R19, SR_TID.X ;  /* 0x0000000000137919 */ /* 0x000ea20000002100 */
[----:B------:R-:W-:Y:S01]  /*0080*/  UIADD3 UR4, UR5, -0x20, URZ ;  /* 0xffffffe005047890 */ /* 0x000fe2000fffe03f */
[----:B------:R-:W-:Y:S01]  /*0090*/  IMAD.MOV.U32 R125, RZ, RZ, 0x2 ;  /* 0x00000002ff7d7424 */ /* 0x000fe200078e00ff */
[----:B------:R-:W-:Y:S01]  /*00a0*/  SHF.R.S32.HI R3, RZ, 0x1f, R0 ;  /* 0x0000001fff037819 */ /* 0x000fe20000011400 */
[----:B------:R-:W-:Y:S01]  /*00b0*/  ULDC.64 UR10, c[0x0][0x118] ;  /* 0x00004600000a7ab9 */ /* 0x000fe20000000a00 */
[----:B------:R-:W-:Y:S01]  /*00c0*/  IADD3 R14, R14, c[0x0][0x17c], RZ ;  /* 0x00005f000e0e7a10 */ /* 0x000fe20007ffe0ff */
[----:B------:R-:W-:Y:S01]  /*00d0*/  UIADD3 UR6, UR5, -0x40, URZ ;  /* 0xffffffc005067890 */ /* 0x000fe2000fffe03f */
[----:B------:R-:W-:Y:S01]  /*00e0*/  LEA.HI R3, R3, R0, RZ, 0x6 ;  /* 0x0000000003037211 */ /* 0x000fe200078f30ff */
[----:B------:R-:W-:Y:S01]  /*00f0*/  IMAD.MOV.U32 R36, RZ, RZ, RZ ;  /* 0x000000ffff247224 */ /* 0x000fe200078e00ff */
[----:B------:R-:W-:Y:S01]  /*0100*/  ISETP.GT.AND P5, PT, R14, 0x3f, PT ;  /* 0x0000003f0e00780c */ /* 0x000fe20003fa4270 */
[----:B------:R-:W-:Y:S01]  /*0110*/  IMAD.MOV.U32 R38, RZ, RZ, RZ ;  /* 0x000000ffff267224 */ /* 0x000fe200078e00ff */
[----:B------:R-:W-:Y:S01]  /*0120*/  SHF.R.S32.HI R3, RZ, 0x6, R3 ;  /* 0x00000006ff037819 */ /* 0x000fe20000011403 */
[----:B------:R-:W-:Y:S01]  /*0130*/  IMAD.MOV.U32 R32, RZ, RZ, RZ ;  /* 0x000000ffff207224 */ /* 0x000fe200078e00ff */
[----:B------:R-:W-:Y:S01]  /*0140*/  CS2R R16, SRZ ;  /* 0x0000000000107805 */ /* 0x000fe2000001ff00 */
[----:B------:R-:W-:-:S02]  /*0150*/  IMAD.MOV.U32 R34, RZ, RZ, RZ ;  /* 0x000000ffff227224 */ /* 0x000fc400078e00ff */
[----:B------:R-:W-:Y:S02]  /*0160*/  IMAD.SHL.U32 R120, R3, 0x8, RZ ;  /* 0x0000000803787824 */ /* 0x000fe400078e00ff */
[----:B------:R-:W-:Y:S01]  /*0170*/  IMAD.MOV.U32 R28, RZ, RZ, RZ ;  /* 0x000000ffff1c7224 */ /* 0x000fe200078e00ff */
[----:B-1----:R-:W-:Y:S01]  /*0180*/  IABS R6, R5 ;  /* 0x0000000500067213 */ /* 0x002fe20000000000 */
[----:B------:R-:W-:Y:S01]  /*0190*/  IMAD.MOV.U32 R30, RZ, RZ, RZ ;  /* 0x000000ffff1e7224 */ /* 0x000fe200078e00ff */
[-C--:B------:R-:W-:Y:S01]  /*01a0*/  IABS R7, R120.reuse ;  /* 0x0000007800077213 */ /* 0x080fe20000000000 */
[----:B------:R-:W-:Y:S01]  /*01b0*/  IMAD.MOV.U32 R80, RZ, RZ, RZ ;  /* 0x000000ffff507224 */ /* 0x000fe200078e00ff */
[----:B------:R-:W-:Y:S01]  /*01c0*/  IABS R8, R120 ;  /* 0x0000007800087213 */ /* 0x000fe20000000000 */
[C---:B--2---:R-:W-:Y:S01]  /*01d0*/  IMAD.SHL.U32 R10, R19.reuse, 0x8, RZ ;  /* 0x00000008130a7824 */ /* 0x044fe200078e00ff */
[----:B------:R-:W1:Y:S01]  /*01e0*/  I2F.RP R0, R7 ;  /* 0x0000000700007306 */ /* 0x000e620000209400 */
[----:B------:R-:W-:Y:S01]  /*01f0*/  LOP3.LUT R105, R19, 0x40, RZ, 0xc0, !PT ;  /* 0x0000004013697812 */ /* 0x000fe200078ec0ff */
[----:B------:R-:W-:Y:S01]  /*0200*/  IMAD.MOV.U32 R82, RZ, RZ, RZ ;  /* 0x000000ffff527224 */ /* 0x000fe200078e00ff */
[----:B------:R-:W-:Y:S01]  /*0210*/  SHF.R.U32.HI R121, RZ, 0x3, R19 ;  /* 0x00000003ff797819 */ /* 0x000fe20000011613 */
[----:B------:R-:W-:Y:S01]  /*0220*/  IMAD.MOV.U32 R20, RZ, RZ, RZ ;  /* 0x000000ffff147224 */ /* 0x000fe200078e00ff */
[C---:B------:R-:W-:Y:S01]  /*0230*/  LOP3.LUT R106, R10.reuse, 0x38, RZ, 0xc0, !PT ;  /* 0x000000380a6a7812 */ /* 0x040fe200078ec0ff */
[----:B------:R-:W-:Y:S01]  /*0240*/  IMAD.MOV.U32 R22, RZ, RZ, RZ ;  /* 0x000000ffff167224 */ /* 0x000fe200078e00ff */
[----:B------:R-:W-:Y:S01]  /*0250*/  SGXT.U32 R121, R121, 0x4 ;  /* 0x000000047979781a */ /* 0x000fe20000000000 */
[----:B------:R-:W-:Y:S01]  /*0260*/  IMAD.MOV.U32 R44, RZ, RZ, RZ ;  /* 0x000000ffff2c7224 */ /* 0x000fe200078e00ff */
[----:B------:R-:W-:Y:S01]  /*0270*/  LOP3.LUT R122, R10, 0x18, RZ, 0xc0, !PT ;  /* 0x000000180a7a7812 */ /* 0x000fe200078ec0ff */
[----:B------:R-:W-:Y:S01]  /*0280*/  IMAD.MOV.U32 R46, RZ, RZ, RZ ;  /* 0x000000ffff2e7224 */ /* 0x000fe200078e00ff */
[----:B------:R-:W-:Y:S01]  /*0290*/  LOP3.LUT R123, R121, 0x10, RZ, 0xfc, !PT ;  /* 0x00000010797b7812 */ /* 0x000fe200078efcff */
[----:B------:R-:W-:-:S02]  /*02a0*/  IMAD.MOV.U32 R48, RZ, RZ, RZ ;  /* 0x000000ffff307224 */ /* 0x000fc400078e00ff */
[----:B------:R-:W-:Y:S01]  /*02b0*/  IMAD.MOV.U32 R50, RZ, RZ, RZ ;  /* 0x000000ffff327224 */ /* 0x000fe200078e00ff */
[----:B------:R-:W-:Y:S01]  /*02c0*/  ISETP.GE.AND P6, PT, R123, UR4, PT ;  /* 0x000000047b007c0c */ /* 0x000fe2000bfc6270 */
[----:B-1----:R-:W1:Y:S01]  /*02d0*/  MUFU.RCP R0, R0 ;  /* 0x0000000000007308 */ /* 0x002e620000001000 */
[----:B------:R-:W-:Y:S02]  /*02e0*/  IMAD.MOV.U32 R52, RZ, RZ, RZ ;  /* 0x000000ffff347224 */ /* 0x000fe400078e00ff */
[----:B------:R-:W-:Y:S02]  /*02f0*/  IMAD.MOV.U32 R54, RZ, RZ, RZ ;  /* 0x000000ffff367224 */ /* 0x000fe400078e00ff */
[----:B------:R-:W-:Y:S02]  /*0300*/  IMAD.MOV.U32 R56, RZ, RZ, RZ ;  /* 0x000000ffff387224 */ /* 0x000fe400078e00ff */
[----:B------:R-:W-:Y:S02]  /*0310*/  IMAD.MOV.U32 R58, RZ, RZ, RZ ;  /* 0x000000ffff3a7224 */ /* 0x000fe400078e00ff */
[----:B------:R-:W-:-:S02]  /*0320*/  IMAD.MOV.U32 R60, RZ, RZ, RZ ;  /* 0x000000ffff3c7224 */ /* 0x000fc400078e00ff */
[----:B------:R-:W-:Y:S02]  /*0330*/  IMAD.MOV.U32 R62, RZ, RZ, RZ ;  /* 0x000000ffff3e7224 */ /* 0x000fe400078e00ff */
[----:B------:R-:W-:Y:S02]  /*0340*/  IMAD.MOV.U32 R64, RZ, RZ, RZ ;  /* 0x000000ffff407224 */ /* 0x000fe400078e00ff */
[----:B------:R-:W-:Y:S01]  /*0350*/  IMAD.MOV.U32 R66, RZ, RZ, RZ ;  /* 0x000000ffff427224 */ /* 0x000fe200078e00ff */
[----:B-1----:R-:W-:Y:S01]  /*0360*/  IADD3 R2, R0, 0xffffffe, RZ ;  /* 0x0ffffffe00027810 */ /* 0x002fe20007ffe0ff */
[----:B------:R-:W-:Y:S02]  /*0370*/  IMAD.MOV.U32 R76, RZ, RZ, RZ ;  /* 0x000000ffff4c7224 */ /* 0x000fe400078e00ff */
[----:B------:R-:W-:Y:S01]  /*0380*/  IMAD.MOV.U32 R78, RZ, RZ, RZ ;  /* 0x000000ffff4e7224 */ /* 0x000fe200078e00ff */
[----:B------:R1:W2:Y:S01]  /*0390*/  F2I.FTZ.U32.TRUNC.NTZ R3, R2 ;  /* 0x0000000200037305 */ /* 0x0002a2000021f000 */
[----:B------:R-:W-:-:S02]  /*03a0*/  IMAD.MOV.U32 R68, RZ, RZ, RZ ;  /* 0x000000ffff447224 */ /* 0x000fc400078e00ff */
[----:B------:R-:W-:Y:S02]  /*03b0*/  IMAD.MOV.U32 R70, RZ, RZ, RZ ;  /* 0x000000ffff467224 */ /* 0x000fe400078e00ff */
[----:B------:R-:W-:Y:S02]  /*03c0*/  IMAD.MOV.U32 R40, RZ, RZ, RZ ;  /* 0x000000ffff287224 */ /* 0x000fe400078e00ff */
[----:B------:R-:W-:Y:S02]  /*03d0*/  IMAD.MOV.U32 R42, RZ, RZ, RZ ;  /* 0x000000ffff2a7224 */ /* 0x000fe400078e00ff */
[----:B-1----:R-:W-:Y:S02]  /*03e0*/  IMAD.MOV.U32 R2, RZ, RZ, RZ ;  /* 0x000000ffff027224 */ /* 0x002fe400078e00ff */
[----:B------:R-:W-:Y:S02]  /*03f0*/  IMAD.MOV.U32 R72, RZ, RZ, RZ ;  /* 0x000000ffff487224 */ /* 0x000fe400078e00ff */
[----:B------:R-:W-:-:S02]  /*0400*/  IMAD.MOV.U32 R74, RZ, RZ, RZ ;  /* 0x000000ffff4a7224 */ /* 0x000fc400078e00ff */
[----:B--2---:R-:W-:-:S04]  /*0410*/  IMAD.MOV R4, RZ, RZ, -R3 ;  /* 0x000000ffff047224 */ /* 0x004fc800078e0a03 */
[----:B------:R-:W-:Y:S02]  /*0420*/  IMAD R9, R4, R7, RZ ;  /* 0x0000000704097224 */ /* 0x000fe400078e02ff */
[----:B------:R-:W-:Y:S02]  /*0430*/  IMAD.MOV.U32 R4, RZ, RZ, R6 ;  /* 0x000000ffff047224 */ /* 0x000fe400078e0006 */
[----:B------:R-:W-:-:S04]  /*0440*/  IMAD.HI.U32 R3, R3, R9, R2 ;  /* 0x0000000903037227 */ /* 0x000fc800078e0002 */
[----:B------:R-:W-:Y:S01]  /*0450*/  IMAD.MOV R9, RZ, RZ, -R8 ;  /* 0x000000ffff097224 */ /* 0x000fe200078e0a08 */
[----:B------:R-:W-:Y:S01]  /*0460*/  IABS R8, c[0x0][0x178] ;  /* 0x00005e0000087a13 */ /* 0x000fe20000000000 */
[----:B------:R-:W-:-:S04]  /*0470*/  IMAD.HI.U32 R118, R3, R4, RZ ;  /* 0x0000000403767227 */ /* 0x000fc800078e00ff */
[----:B------:R-:W-:Y:S02]  /*0480*/  IMAD R0, R118, R9, R4 ;  /* 0x0000000976007224 */ /* 0x000fe400078e0204 */
[----:B------:R-:W-:-:S03]  /*0490*/  IMAD.MOV.U32 R9, RZ, RZ, c[0x0][0x184] ;  /* 0x00006100ff097624 */ /* 0x000fc600078e00ff */
[----:B------:R-:W-:Y:S01]  /*04a0*/  ISETP.GT.U32.AND P1, PT, R7, R0, PT ;  /* 0x000000000700720c */ /* 0x000fe20003f24070 */
[----:B------:R-:W-:-:S12]  /*04b0*/  IMAD.SHL.U32 R15, R9, 0x20, RZ ;  /* 0x00000020090f7824 */ /* 0x000fd800078e00ff */
[----:B------:R-:W-:Y:S01]  /*04c0*/  @!P1 IMAD.IADD R0, R0, 0x1, -R7 ;  /* 0x0000000100009824 */ /* 0x000fe200078e0a07 */
[----:B------:R-:W-:Y:S02]  /*04d0*/  @!P1 IADD3 R118, R118, 0x1, RZ ;  /* 0x0000000176769810 */ /* 0x000fe40007ffe0ff */
[----:B------:R-:W-:Y:S02]  /*04e0*/  ISETP.NE.AND P1, PT, R120, RZ, PT ;  /* 0x000000ff7800720c */ /* 0x000fe40003f25270 */
[----:B------:R-:W-:Y:S02]  /*04f0*/  ISETP.GE.U32.AND P0, PT, R0, R7, PT ;  /* 0x000000070000720c */ /* 0x000fe40003f06070 */
[----:B------:R-:W-:-:S04]  /*0500*/  LOP3.LUT R0, R5, R120, RZ, 0x3c, !PT ;  /* 0x0000007805007212 */ /* 0x000fc800078e3cff */
[----:B------:R-:W-:-:S07]  /*0510*/  ISETP.GE.AND P2, PT, R0, RZ, PT ;  /* 0x000000ff0000720c */ /* 0x000fce0003f46270 */
[----:B------:R-:W-:-:S06]  /*0520*/  @P0 IADD3 R118, R118, 0x1, RZ ;  /* 0x0000000176760810 */ /* 0x000fcc0007ffe0ff */
[----:B------:R-:W-:Y:S01]  /*0530*/  @!P2 IMAD.MOV R118, RZ, RZ, -R118 ;  /* 0x000000ffff76a224 */ /* 0x000fe200078e0a76 */
[----:B------:R-:W-:-:S05]  /*0540*/  @!P1 LOP3.LUT R118, RZ, R120, RZ, 0x33, !PT ;  /* 0x00000078ff769212 */ /* 0x000fca00078e33ff */
[----:B------:R-:W-:Y:S02]  /*0550*/  IMAD R117, R118, R117, 0x1 ;  /* 0x0000000176757424 */ /* 0x000fe400078e0275 */
[----:B------:R-:W-:-:S03]  /*0560*/  IMAD.MOV R4, RZ, RZ, -R118 ;  /* 0x000000ffff047224 */ /* 0x000fc600078e0a76 */
[----:B------:R-:W-:Y:S01]  /*0570*/  IMNMX R117, R117, 0x8, PT ;  /* 0x0000000875757817 */ /* 0x000fe20003800200 */
[----:B------:R-:W-:-:S03]  /*0580*/  IMAD R120, R120, R4, R5 ;  /* 0x0000000478787224 */ /* 0x000fc600078e0205 */
[-C--:B------:R-:W-:Y:S02]  /*0590*/  IABS R7, R117.reuse ;  /* 0x0000007500077213 */ /* 0x080fe40000000000 */
[----:B------:R-:W-:Y:S02]  /*05a0*/  IABS R4, R117 ;  /* 0x0000007500047213 */ /* 0x000fe40000000000 */
[----:B------:R-:W1:Y:S08]  /*05b0*/  I2F.RP R0, R7 ;  /* 0x0000000700007306 */ /* 0x000e700000209400 */
[----:B-1----:R-:W1:Y:S02]  /*05c0*/  MUFU.RCP R0, R0 ;  /* 0x0000000000007308 */ /* 0x002e640000001000 */
[----:B-1----:R-:W-:-:S02]  /*05d0*/  IADD3 R2, R0, 0xffffffe, RZ ;  /* 0x0ffffffe00027810 */ /* 0x002fc40007ffe0ff */
[----:B------:R-:W-:-:S04]  /*05e0*/  IABS R0, R120 ;  /* 0x0000007800007213 */ /* 0x000fc80000000000 */
[----:B------:R1:W2:Y:S02]  /*05f0*/  F2I.FTZ.U32.TRUNC.NTZ R3, R2 ;  /* 0x0000000200037305 */ /* 0x0002a4000021f000 */
[----:B-1----:R-:W-:Y:S02]  /*0600*/  IMAD.MOV.U32 R2, RZ, RZ, RZ ;  /* 0x000000ffff027224 */ /* 0x002fe400078e00ff */
[----:B--2---:R-:W-:-:S04]  /*0610*/  IMAD.MOV R6, RZ, RZ, -R3 ;  /* 0x000000ffff067224 */ /* 0x004fc800078e0a03 */
[----:B------:R-:W-:-:S04]  /*0620*/  IMAD R5, R6, R7, RZ ;  /* 0x0000000706057224 */ /* 0x000fc800078e02ff */
[----:B------:R-:W-:-:S04]  /*0630*/  IMAD.HI.U32 R3, R3, R5, R2 ;  /* 0x0000000503037227 */ /* 0x000fc800078e0002 */
[----:B------:R-:W-:Y:S02]  /*0640*/  IMAD.MOV.U32 R5, RZ, RZ, R8 ;  /* 0x000000ffff057224 */ /* 0x000fe400078e0008 */
[----:B------:R-:W-:Y:S02]  /*0650*/  IMAD.MOV R2, RZ, RZ, -R4 ;  /* 0x000000ffff027224 */ /* 0x000fe400078e0a04 */
[----:B------:R-:W1:Y:S01]  /*0660*/  I2F.RP R4, R5 ;  /* 0x0000000500047306 */ /* 0x000e620000209400 */
[----:B------:R-:W-:-:S04]  /*0670*/  IMAD.HI.U32 R119, R3, R0, RZ ;  /* 0x0000000003777227 */ /* 0x000fc800078e00ff */
[----:B------:R-:W-:-:S05]  /*0680*/  IMAD R0, R119, R2, R0 ;  /* 0x0000000277007224 */ /* 0x000fca00078e0200 */
[----:B------:R-:W-:Y:S01]  /*0690*/  ISETP.GT.U32.AND P1, PT, R7, R0, PT ;  /* 0x000000000700720c */ /* 0x000fe20003f24070 */
[----:B-1----:R-:W1:-:S12]  /*06a0*/  MUFU.RCP R4, R4 ;  /* 0x0000000400047308 */ /* 0x002e580000001000 */
[----:B------:R-:W-:Y:S01]  /*06b0*/  @!P1 IMAD.IADD R0, R0, 0x1, -R7 ;  /* 0x0000000100009824 */ /* 0x000fe200078e0a07 */
[----:B------:R-:W-:Y:S02]  /*06c0*/  @!P1 IADD3 R119, R119, 0x1, RZ ;  /* 0x0000000177779810 */ /* 0x000fe40007ffe0ff */
[----:B------:R-:W-:Y:S02]  /*06d0*/  ISETP.NE.AND P1, PT, R117, RZ, PT ;  /* 0x000000ff7500720c */ /* 0x000fe40003f25270 */
[----:B------:R-:W-:Y:S02]  /*06e0*/  ISETP.GE.U32.AND P0, PT, R0, R7, PT ;  /* 0x000000070000720c */ /* 0x000fe40003f06070 */
[----:B------:R-:W-:Y:S02]  /*06f0*/  LOP3.LUT R0, R120, R117, RZ, 0x3c, !PT ;  /* 0x0000007578007212 */ /* 0x000fe400078e3cff */
[----:B-1----:R-:W-:Y:S02]  /*0700*/  IADD3 R2, R4, 0xffffffe, RZ ;  /* 0x0ffffffe04027810 */ /* 0x002fe40007ffe0ff */
[----:B------:R-:W-:-:S02]  /*0710*/  ISETP.GE.AND P2, PT, R0, RZ, PT ;  /* 0x000000ff0000720c */ /* 0x000fc40003f46270 */
[----:B------:R1:W2:Y:S01]  /*0720*/  F2I.FTZ.U32.TRUNC.NTZ R3, R2 ;  /* 0x0000000200037305 */ /* 0x0002a2000021f000 */
[----:B------:R-:W-:-:S04]  /*0730*/  SHF.R.U32.HI R4, RZ, 0x2, R105 ;  /* 0x00000002ff047819 */ /* 0x000fc80000011669 */
[----:B------:R-:W-:Y:S01]  /*0740*/  @P0 IADD3 R119, R119, 0x1, RZ ;  /* 0x0000000177770810 */ /* 0x000fe20007ffe0ff */
[----:B-1----:R-:W-:-:S05]  /*0750*/  IMAD.MOV.U32 R2, RZ, RZ, RZ ;  /* 0x000000ffff027224 */ /* 0x002fca00078e00ff */
[----:B------:R-:W-:Y:S01]  /*0760*/  @!P2 IMAD.MOV R119, RZ, RZ, -R119 ;  /* 0x000000ffff77a224 */ /* 0x000fe200078e0a77 */
[----:B------:R-:W-:Y:S02]  /*0770*/  @!P1 LOP3.LUT R119, RZ, R117, RZ, 0x33, !PT ;  /* 0x00000075ff779212 */ /* 0x000fe400078e33ff */
[----:B------:R-:W-:Y:S01]  /*0780*/  ISETP.GE.AND P1, PT, R122, c[0x0][0x17c], PT ;  /* 0x00005f007a007a0c */ /* 0x000fe20003f26270 */
[----:B--2---:R-:W-:Y:S01]  /*0790*/  IMAD.MOV R0, RZ, RZ, -R3 ;  /* 0x000000ffff007224 */ /* 0x004fe200078e0a03 */
[----:B------:R-:W-:Y:S01]  /*07a0*/  ISETP.GE.AND P2, PT, R123, c[0x0][0x17c], PT ;  /* 0x00005f007b007a0c */ /* 0x000fe20003f46270 */
[----:B------:R-:W-:Y:S02]  /*07b0*/  IMAD R106, R119, 0x40, R106 ;  /* 0x00000040776a7824 */ /* 0x000fe400078e026a */
[----:B------:R-:W-:-:S03]  /*07c0*/  IMAD R7, R0, R5, RZ ;  /* 0x0000000500077224 */ /* 0x000fc600078e02ff */
[----:B------:R-:W-:Y:S01]  /*07d0*/  IABS R0, R106 ;  /* 0x0000006a00007213 */ /* 0x000fe20000000000 */
[----:B------:R-:W-:Y:S01]  /*07e0*/  IMAD.HI.U32 R2, R3, R7, R2 ;  /* 0x0000000703027227 */ /* 0x000fe200078e0002 */
[----:B------:R-:W-:Y:S02]  /*07f0*/  SHF.R.U32.HI R3, RZ, 0x2, R19 ;  /* 0x00000002ff037819 */ /* 0x000fe40000011613 */
[----:B------:R-:W-:Y:S02]  /*0800*/  ISETP.GE.AND P4, PT, R106, RZ, PT ;  /* 0x000000ff6a00720c */ /* 0x000fe40003f86270 */
[----:B------:R-:W-:Y:S01]  /*0810*/  SGXT.U32 R3, R3, 0x4 ;  /* 0x000000040303781a */ /* 0x000fe20000000000 */
[----:B------:R-:W-:-:S03]  /*0820*/  IMAD.HI.U32 R2, R2, R0, RZ ;  /* 0x0000000002027227 */ /* 0x000fc600078e00ff */
[----:B------:R-:W-:Y:S01]  /*0830*/  LOP3.LUT R3, R3, R4, RZ, 0xfc, !PT ;  /* 0x0000000403037212 */ /* 0x000fe200078efcff */
[----:B------:R-:W-:-:S04]  /*0840*/  IMAD.MOV R2, RZ, RZ, -R2 ;  /* 0x000000ffff027224 */ /* 0x000fc800078e0a02 */
[----:B------:R-:W-:Y:S01]  /*0850*/  IMAD R0, R5, R2, R0 ;  /* 0x0000000205007224 */ /* 0x000fe200078e0200 */
[----:B------:R-:W-:-:S04]  /*0860*/  LOP3.LUT R2, R10, 0x18, R19, 0x48, !PT ;  /* 0x000000180a027812 */ /* 0x000fc800078e4813 */
[----:B------:R-:W-:Y:S01]  /*0870*/  ISETP.GT.U32.AND P0, PT, R5, R0, PT ;  /* 0x000000000500720c */ /* 0x000fe20003f04070 */
[----:B------:R-:W-:-:S04]  /*0880*/  IMAD R2, R3, 0x20, R2 ;  /* 0x0000002003027824 */ /* 0x000fc800078e0202 */
[----:B------:R-:W-:-:S08]  /*0890*/  IMAD.SHL.U32 R101, R2, 0x2, RZ ;  /* 0x0000000202657824 */ /* 0x000fd000078e00ff */
[----:B------:R-:W-:Y:S01]  /*08a0*/  @!P0 IMAD.IADD R0, R0, 0x1, -R5 ;  /* 0x0000000100008824 */ /* 0x000fe200078e0a05 */
[----:B------:R-:W-:-:S04]  /*08b0*/  ISETP.GT.AND P0, PT, R14, 0x1f, PT ;  /* 0x0000001f0e00780c */ /* 0x000fc80003f04270 */
[----:B------:R-:W-:Y:S02]  /*08c0*/  ISETP.GT.U32.AND P3, PT, R5, R0, PT ;  /* 0x000000000500720c */ /* 0x000fe40003f64070 */
[----:B------:R-:W-:Y:S02]  /*08d0*/  SEL R3, RZ, 0x10, !P0 ;  /* 0x00000010ff037807 */ /* 0x000fe40004000000 */
[----:B------:R-:W-:Y:S02]  /*08e0*/  ISETP.GE.AND P0, PT, R121, c[0x0][0x17c], PT ;  /* 0x00005f0079007a0c */ /* 0x000fe40003f06270 */
[C---:B------:R-:W-:Y:S02]  /*08f0*/  SEL R4, R3.reuse, RZ, !P1 ;  /* 0x000000ff03047207 */ /* 0x040fe40004800000 */
[C---:B------:R-:W-:Y:S02]  /*0900*/  SEL R6, R3.reuse, RZ, !P0 ;  /* 0x000000ff03067207 */ /* 0x040fe40004000000 */
[----:B------:R-:W-:-:S02]  /*0910*/  SEL R3, R3, RZ, !P2 ;  /* 0x000000ff03037207 */ /* 0x000fc40005000000 */
[----:B------:R-:W-:Y:S01]  /*0920*/  ISETP.NE.U32.AND P2, PT, R4, RZ, PT ;  /* 0x000000ff0400720c */ /* 0x000fe20003f45070 */
[----:B------:R-:W-:Y:S01]  /*0930*/  @!P3 IMAD.IADD R0, R0, 0x1, -R5 ;  /* 0x000000010000b824 */ /* 0x000fe200078e0a05 */
[C---:B------:R-:W-:Y:S01]  /*0940*/  ISETP.GE.AND P3, PT, R122.reuse, UR4, PT ;  /* 0x000000047a007c0c */ /* 0x040fe2000bf66270 */
[----:B------:R-:W-:Y:S01]  /*0950*/  IMAD.WIDE.U32 R4, R122, R125, c[0x0][0x160] ;  /* 0x000058007a047625 */ /* 0x000fe200078e007d */
[----:B------:R-:W-:Y:S02]  /*0960*/  ISETP.NE.U32.AND P0, PT, R3, RZ, PT ;  /* 0x000000ff0300720c */ /* 0x000fe40003f05070 */
[----:B------:R-:W-:Y:S01]  /*0970*/  SEL R3, RZ, 0x10, P3 ;  /* 0x00000010ff037807 */ /* 0x000fe20001800000 */
[----:B------:R-:W-:Y:S01]  /*0980*/  @!P4 IMAD.MOV R0, RZ, RZ, -R0 ;  /* 0x000000ffff00c224 */ /* 0x000fe200078e0a00 */
[----:B------:R-:W-:Y:S02]  /*0990*/  ISETP.GE.AND P3, PT, R121, UR4, PT ;  /* 0x0000000479007c0c */ /* 0x000fe4000bf66270 */
[----:B------:R-:W-:-:S02]  /*09a0*/  SEL R3, R3, RZ, P5 ;  /* 0x000000ff03037207 */ /* 0x000fc40002800000 */
[----:B------:R-:W-:Y:S01]  /*09b0*/  SEL R2, RZ, 0x10, P3 ;  /* 0x00000010ff027807 */ /* 0x000fe20001800000 */
[----:B------:R1:W-:Y:S01]  /*09c0*/  LDGSTS.E.BYPASS.128 [R101], [R4.64], P2 ;  /* 0x0000000004657fae */ /* 0x0003e20009101c4a */
[----:B------:R-:W-:Y:S02]  /*09d0*/  ISETP.NE.AND P3, PT, RZ, c[0x0][0x178], PT ;  /* 0x00005e00ff007a0c */ /* 0x000fe40003f65270 */
[----:B------:R-:W-:Y:S01]  /*09e0*/  SEL R2, R2, RZ, P5 ;  /* 0x000000ff02027207 */ /* 0x000fe20002800000 */
[----:B------:R1:W-:Y:S01]  /*09f0*/  LDGSTS.E.BYPASS.128 [R101+0x800], [R4.64], P2 ;  /* 0x0080000004657fae */ /* 0x0003e20009101c4a */
[----:B------:R-:W-:Y:S02]  /*0a00*/  ISETP.NE.U32.AND P1, PT, R6, RZ, PT ;  /* 0x000000ff0600720c */ /* 0x000fe40003f25070 */
[----:B------:R-:W-:Y:S01]  /*0a10*/  ISETP.NE.U32.AND P4, PT, R2, RZ, PT ;  /* 0x000000ff0200720c */ /* 0x000fe20003f85070 */
[----:B------:R1:W-:Y:S01]  /*0a20*/  LDGSTS.E.BYPASS.128 [R101+0x1000], [R4.64], P2 ;  /* 0x0100000004657fae */ /* 0x0003e20009101c4a */
[----:B------:R-:W-:-:S03]  /*0a30*/  LOP3.LUT R2, R10, 0x38, R19, 0x48, !PT ;  /* 0x000000380a027812 */ /* 0x000fc600078e4813 */
[----:B------:R1:W-:Y:S01]  /*0a40*/  LDGSTS.E.BYPASS.128 [R101+0x1800], [R4.64], P2 ;  /* 0x0180000004657fae */ /* 0x0003e20009101c4a */
[----:B------:R-:W-:Y:S01]  /*0a50*/  ISETP.NE.U32.AND P2, PT, R3, RZ, PT ;  /* 0x000000ff0300720c */ /* 0x000fe20003f45070 */
[----:B------:R-:W-:Y:S01]  /*0a60*/  IMAD R2, R121, 0x40, R2 ;  /* 0x0000004079027824 */ /* 0x000fe200078e0202 */
[----:B------:R-:W-:Y:S01]  /*0a70*/  SEL R3, RZ, 0x10, P6 ;  /* 0x00000010ff037807 */ /* 0x000fe20003000000 */
[----:B------:R-:W0:Y:S01]  /*0a80*/  LDGDEPBAR ;  /* 0x00000000000079af */ /* 0x000e220000000000 */
[----:B------:R-:W-:Y:S01]  /*0a90*/  ISETP.GE.AND P6, PT, R122, UR6, PT ;  /* 0x000000067a007c0c */ /* 0x000fe2000bfc6270 */
[----:B------:R-:W-:Y:S01]  /*0aa0*/  IMAD.SHL.U32 R104, R2, 0x2, RZ ;  /* 0x0000000202687824 */ /* 0x000fe200078e00ff */
[----:B------:R-:W-:Y:S02]  /*0ab0*/  SEL R6, R3, RZ, P5 ;  /* 0x000000ff03067207 */ /* 0x000fe40002800000 */
[----:B------:R-:W-:Y:S02]  /*0ac0*/  ISETP.GT.AND P5, PT, R14, 0x5f, PT ;  /* 0x0000005f0e00780c */ /* 0x000fe40003fa4270 */
[----:B------:R-:W-:-:S02]  /*0ad0*/  SEL R3, RZ, 0x10, P6 ;  /* 0x00000010ff037807 */ /* 0x000fc40003000000 */
[----:B------:R-:W-:Y:S02]  /*0ae0*/  @!P3 LOP3.LUT R0, RZ, c[0x0][0x178], RZ, 0x33, !PT ;  /* 0x00005e00ff00ba12 */ /* 0x000fe400078e33ff */
[----:B------:R-:W-:Y:S02]  /*0af0*/  ISETP.GE.AND P6, PT, R121, UR6, PT ;  /* 0x0000000679007c0c */ /* 0x000fe4000bfc6270 */
[----:B------:R-:W-:Y:S01]  /*0b00*/  SEL R3, R3, RZ, P5 ;  /* 0x000000ff03037207 */ /* 0x000fe20002800000 */
[----:B------:R-:W-:Y:S01]  /*0b10*/  IMAD R0, R121, c[0x0][0x184], R0 ;  /* 0x0000610079007a24 */ /* 0x000fe200078e0200 */
[----:B------:R-:W-:Y:S02]  /*0b20*/  ISETP.GE.AND P3, PT, R123, UR6, PT ;  /* 0x000000067b007c0c */ /* 0x000fe4000bf66270 */
[----:B------:R-:W-:Y:S01]  /*0b30*/  SEL R7, RZ, 0x10, P6 ;  /* 0x00000010ff077807 */ /* 0x000fe20003000000 */
[----:B------:R-:W-:Y:S01]  /*0b40*/  IMAD R2, R9, 0x10, R0 ;  /* 0x0000001009027824 */ /* 0x000fe200078e0200 */
[----:B------:R-:W-:Y:S01]  /*0b50*/  ISETP.NE.U32.AND P6, PT, R3, RZ, PT ;  /* 0x000000ff0300720c */ /* 0x000fe20003fc5070 */
[----:B------:R-:W-:Y:S01]  /*0b60*/  IMAD.WIDE R92, R0, R125, c[0x0][0x168] ;  /* 0x00005a00005c7625 */ /* 0x000fe200078e027d */
[----:B------:R-:W-:-:S02]  /*0b70*/  SEL R3, RZ, 0x10, P3 ;  /* 0x00000010ff037807 */ /* 0x000fc40001800000 */
[----:B------:R-:W-:Y:S02]  /*0b80*/  SEL R7, R7, RZ, P5 ;  /* 0x000000ff07077207 */ /* 0x000fe40002800000 */
[----:B------:R-:W-:Y:S01]  /*0b90*/  SEL R0, R3, RZ, P5 ;  /* 0x000000ff03007207 */ /* 0x000fe20002800000 */
[----:B------:R-:W-:Y:S01]  /*0ba0*/  IMAD.WIDE R2, R2, R125, c[0x0][0x168] ;  /* 0x00005a0002027625 */ /* 0x000fe200078e027d */
[----:B------:R1:W-:Y:S01]  /*0bb0*/  LDGSTS.E.BYPASS.128 [R104+0x6000], [R92.64], P1 ;  /* 0x060000005c687fae */ /* 0x0003e20008901c4a */
[----:B------:R-:W-:Y:S02]  /*0bc0*/  ISETP.NE.U32.AND P1, PT, R6, RZ, PT ;  /* 0x000000ff0600720c */ /* 0x000fe40003f25070 */
[----:B------:R-:W-:Y:S01]  /*0bd0*/  ISETP.NE.U32.AND P3, PT, R7, RZ, PT ;  /* 0x000000ff0700720c */ /* 0x000fe20003f65070 */
[----:B------:R1:W-:Y:S01]  /*0be0*/  LDGSTS.E.BYPASS.128 [R104+0x6800], [R2.64], P0 ;  /* 0x0680000002687fae */ /* 0x0003e20008101c4a */
[----:B------:R-:W-:Y:S01]  /*0bf0*/  IMAD.WIDE R6, R15, 0x2, R92 ;  /* 0x000000020f067825 */ /* 0x000fe200078e025c */
[----:B------:R-:W-:-:S02]  /*0c00*/  ISETP.NE.U32.AND P5, PT, R0, RZ, PT ;  /* 0x000000ff0000720c */ /* 0x000fc40003fa5070 */
[----:B------:R-:W0:Y:S01]  /*0c10*/  LDGDEPBAR ;  /* 0x00000000000079af */ /* 0x000e220000000000 */
[----:B------:R-:W-:-:S03]  /*0c20*/  IMAD.WIDE R8, R15, 0x2, R2 ;  /* 0x000000020f087825 */ /* 0x000fc600078e0202 */
[----:B------:R-:W-:Y:S01]  /*0c30*/  BAR.SYNC.DEFER_BLOCKING 0x0 ;  /* 0x0000000000007b1d */ /* 0x000fe20000010000 */
[----:B------:R-:W-:Y:S01]  /*0c40*/  ISETP.GE.AND P0, PT, R14, 0x20, PT ;  /* 0x000000200e00780c */ /* 0x000fe20003f06270 */
[----:B------:R-:W-:Y:S01]  /*0c50*/  IMAD.WIDE R10, R15, 0x2, R6 ;  /* 0x000000020f0a7825 */ /* 0x000fe200078e0206 */
[----:B------:R-:W-:-:S03]  /*0c60*/  SHF.R.U32.HI R0, RZ, 0x2, R19 ;  /* 0x00000002ff007819 */ /* 0x000fc60000011613 */
[----:B------:R-:W-:Y:S01]  /*0c70*/  IMAD.WIDE R12, R15, 0x2, R8 ;  /* 0x000000020f0c7825 */ /* 0x000fe200078e0208 */
[----:B------:R-:W-:Y:S01]  /*0c80*/  LOP3.LUT R18, R0, 0x8, RZ, 0xc0, !PT ;  /* 0x0000000800127812 */ /* 0x000fe200078ec0ff */
[----:B------:R-:W-:Y:S01]  /*0c90*/  @!PT LDS RZ, [RZ] ;  /* 0x00000000fffff984 */ /* 0x000fe20000000800 */
[----:B------:R-:W-:Y:S01]  /*0ca0*/  @!PT LDS RZ, [RZ] ;  /* 0x00000000fffff984 */ /* 0x000fe20000000800 */
[----:B------:R-:W-:Y:S01]  /*0cb0*/  @!PT LDS RZ, [RZ] ;  /* 0x00000000fffff984 */ /* 0x000fe20000000800 */
[----:B------:R1:W-:Y:S04]  /*0cc0*/  LDGSTS.E.BYPASS.128 [R101+0x2000], [R4.64+0x40], P2 ;  /* 0x0200004004657fae */ /* 0x0003e80009101c4a */
[----:B------:R1:W-:Y:S04]  /*0cd0*/  LDGSTS.E.BYPASS.128 [R101+0x2800], [R4.64+0x40], P2 ;  /* 0x0280004004657fae */ /* 0x0003e80009101c4a */
[----:B------:R1:W-:Y:S04]  /*0ce0*/  LDGSTS.E.BYPASS.128 [R101+0x3000], [R4.64+0x40], P2 ;  /* 0x0300004004657fae */ /* 0x0003e80009101c4a */
[----:B------:R1:W-:Y:S04]  /*0cf0*/  LDGSTS.E.BYPASS.128 [R101+0x3800], [R4.64+0x40], P2 ;  /* 0x0380004004657fae */ /* 0x0003e80009101c4a */
[----:B------:R-:W0:Y:S04]  /*0d00*/  LDGDEPBAR ;  /* 0x00000000000079af */ /* 0x000e280000000000 */
[----:B------:R1:W-:Y:S04]  /*0d10*/  LDGSTS.E.BYPASS.128 [R104+0x7000], [R6.64], P4 ;  /* 0x0700000006687fae */ /* 0x0003e8000a101c4a */
[----:B------:R1:W-:Y:S04]  /*0d20*/  LDGSTS.E.BYPASS.128 [R104+0x7800], [R8.64], P1 ;  /* 0x0780000008687fae */ /* 0x0003e80008901c4a */
[----:B------:R-:W0:Y:S04]  /*0d30*/  LDGDEPBAR ;  /* 0x00000000000079af */ /* 0x000e280000000000 */
[----:B------:R-:W-:Y:S06]  /*0d40*/  BAR.SYNC.DEFER_BLOCKING 0x0 ;  /* 0x0000000000007b1d */ /* 0x000fec0000010000 */
        /* <DEDUP_REMOVED lines=10> */
[----:B------:R-:W0:Y:S01]  /*0df0*/  LDGDEPBAR ;  /* 0x00000000000079af */ /* 0x000e220000000000 */
[----:B------:R-:W-:Y:S05]  /*0e00*/  @!P0 BRA `(.L_x_0) ;  /* 0x00000d5000008947 */ /* 0x000fea0003800000 */
[C---:B------:R-:W-:Y:S01]  /*0e10*/  IMAD.SHL.U32 R0, R19.reuse, 0x20, RZ ;  /* 0x0000002013007824 */ /* 0x040fe200078e00ff */
[--C-:B-1----:R-:W-:Y:S01]  /*0e20*/  SHF.R.S32.HI R4, RZ, 0x1, R19.reuse ;  /* 0x00000001ff047819 */ /* 0x102fe20000011413 */
[----:B------:R-:W-:Y:S01]  /*0e30*/  IMAD.MOV.U32 R9, RZ, RZ, 0x10 ;  /* 0x00000010ff097424 */ /* 0x000fe200078e00ff */
[----:B------:R-:W-:Y:S01]  /*0e40*/  SHF.R.S32.HI R5, RZ, 0x1f, R14 ;  /* 0x0000001fff057819 */ /* 0x000fe2000001140e */
[C---:B------:R-:W-:Y:S01]  /*0e50*/  IMAD.SHL.U32 R11, R19.reuse, 0x40, RZ ;  /* 0x00000040130b7824 */ /* 0x040fe200078e00ff */
[----:B------:R-:W-:Y:S01]  /*0e60*/  LOP3.LUT R8, R19, 0x3, RZ, 0xc0, !PT ;  /* 0x0000000313087812 */ /* 0x000fe200078ec0ff */
[----:B------:R-:W-:Y:S01]  /*0e70*/  IMAD.MOV.U32 R94, RZ, RZ, 0x2 ;  /* 0x00000002ff5e7424 */ /* 0x000fe200078e00ff */
[--C-:B------:R-:W-:Y:S01]  /*0e80*/  SHF.R.S32.HI R6, RZ, 0x2, R19.reuse ;  /* 0x00000002ff067819 */ /* 0x100fe20000011413 */
[----:B------:R-:W-:Y:S01]  /*0e90*/  CS2R R36, SRZ ;  /* 0x0000000000247805 */ /* 0x000fe2000001ff00 */
[----:B------:R-:W-:Y:S01]  /*0ea0*/  SGXT R4, R4, 0x1 ;  /* 0x000000010404781a */ /* 0x000fe20000000200 */
[----:B------:R-:W-:Y:S01]  /*0eb0*/  CS2R R38, SRZ ;  /* 0x0000000000267805 */ /* 0x000fe2000001ff00 */
[----:B------:R-:W-:Y:S01]  /*0ec0*/  LOP3.LUT R7, R0, 0x120, RZ, 0xc0, !PT ;  /* 0x0000012000077812 */ /* 0x000fe200078ec0ff */
[----:B------:R-:W-:Y:S01]  /*0ed0*/  CS2R R32, SRZ ;  /* 0x0000000000207805 */ /* 0x000fe2000001ff00 */
[----:B------:R-:W-:Y:S01]  /*0ee0*/  LEA.HI R107, R5, R14, RZ, 0x5 ;  /* 0x0000000e056b7211 */ /* 0x000fe200078f28ff */
[----:B------:R-:W-:Y:S01]  /*0ef0*/  IMAD R5, R8, 0x48, RZ ;  /* 0x0000004808057824 */ /* 0x000fe200078e02ff */
[----:B------:R-:W-:Y:S01]  /*0f00*/  SGXT R0, R6, 0x1 ;  /* 0x000000010600781a */ /* 0x000fe20000000200 */
[----:B------:R-:W-:Y:S01]  /*0f10*/  CS2R R34, SRZ ;  /* 0x0000000000227805 */ /* 0x000fe2000001ff00 */
[----:B------:R-:W-:Y:S01]  /*0f20*/  LOP3.LUT R7, R7, 0x48, R4, 0xf8, !PT ;  /* 0x0000004807077812 */ /* 0x000fe200078ef804 */
[----:B------:R-:W-:Y:S01]  /*0f30*/  CS2R R28, SRZ ;  /* 0x00000000001c7805 */ /* 0x000fe2000001ff00 */
[--C-:B------:R-:W-:Y:S01]  /*0f40*/  LOP3.LUT R10, R5, 0x120, R0.reuse, 0x78, !PT ;  /* 0x00000120050a7812 */ /* 0x100fe200078e7800 */
[----:B------:R-:W-:Y:S01]  /*0f50*/  IMAD.WIDE.U32 R4, R8, R9, c[0x0][0x160] ;  /* 0x0000580008047625 */ /* 0x000fe200078e0009 */
[----:B------:R-:W-:Y:S01]  /*0f60*/  LOP3.LUT R0, R7, 0x90, R0, 0xf8, !PT ;  /* 0x0000009007007812 */ /* 0x000fe200078ef800 */
[----:B------:R-:W-:Y:S01]  /*0f70*/  CS2R R30, SRZ ;  /* 0x00000000001e7805 */ /* 0x000fe2000001ff00 */
[----:B------:R-:W-:Y:S01]  /*0f80*/  SHF.R.U32.HI R9, RZ, 0x1, R19 ;  /* 0x00000001ff097819 */ /* 0x000fe20000011613 */
[----:B------:R-:W-:Y:S01]  /*0f90*/  IMAD.WIDE.U32 R6, R15, 0x6, RZ ;  /* 0x000000060f067825 */ /* 0x000fe200078e00ff */
[----:B------:R-:W-:Y:S01]  /*0fa0*/  SHF.R.S32.HI R109, RZ, 0x1f, R15 ;  /* 0x0000001fff6d7819 */ /* 0x000fe2000001140f */
[----:B------:R-:W-:Y:S01]  /*0fb0*/  CS2R R80, SRZ ;  /* 0x0000000000507805 */ /* 0x000fe2000001ff00 */
[----:B------:R-:W-:Y:S01]  /*0fc0*/  LOP3.LUT R0, R0, 0x8, R9, 0x78, !PT ;  /* 0x0000000800007812 */ /* 0x000fe200078e7809 */
[----:B------:R-:W-:Y:S01]  /*0fd0*/  IMAD.MOV.U32 R100, RZ, RZ, R6 ;  /* 0x000000ffff647224 */ /* 0x000fe200078e0006 */
[----:B------:R-:W-:Y:S01]  /*0fe0*/  LOP3.LUT R10, R10, 0x600, R11, 0xf8, !PT ;  /* 0x000006000a0a7812 */ /* 0x000fe200078ef80b */
[----:B------:R-:W-:Y:S01]  /*0ff0*/  IMAD R95, R109, 0x6, RZ ;  /* 0x000000066d5f7824 */ /* 0x000fe200078e02ff */
[----:B------:R-:W-:Y:S01]  /*1000*/  IADD3 R103, P0, R4, 0xc0, RZ ;  /* 0x000000c004677810 */ /* 0x000fe20007f1e0ff */
[----:B------:R-:W-:Y:S01]  /*1010*/  IMAD R105, R105, 0x8, R0 ;  /* 0x0000000869697824 */ /* 0x000fe200078e0200 */
[----:B------:R-:W-:Y:S01]  /*1020*/  SHF.R.S32.HI R107, RZ, 0x5, R107 ;  /* 0x00000005ff6b7819 */ /* 0x000fe2000001146b */
[----:B------:R-:W-:Y:S01]  /*1030*/  IMAD.IADD R95, R7, 0x1, R95 ;  /* 0x00000001075f7824 */ /* 0x000fe200078e025f */
[----:B------:R-:W-:Y:S01]  /*1040*/  LOP3.LUT R108, R10, R18, RZ, 0x3c, !PT ;  /* 0x000000120a6c7212 */ /* 0x000fe200078e3cff */
[----:B------:R-:W-:Y:S01]  /*1050*/  IMAD.X R102, RZ, RZ, R5, P0 ;  /* 0x000000ffff667224 */ /* 0x000fe200000e0605 */
[----:B------:R-:W-:Y:S01]  /*1060*/  CS2R R82, SRZ ;  /* 0x0000000000527805 */ /* 0x000fe2000001ff00 */
        /* <DEDUP_REMOVED lines=24> */
[----:B------:R-:W-:Y:S01]  /*11f0*/  SHF.L.U64.HI R109, R15, 0x1, R109 ;  /* 0x000000010f6d7819 */ /* 0x000fe2000001026d */
[----:B------:R-:W-:Y:S01]  /*1200*/  UIADD3 UR5, UR5, -0x60, URZ ;  /* 0xffffffa005057890 */ /* 0x000fe2000fffe03f */
[----:B------:R-:W-:Y:S01]  /*1210*/  IADD3 R124, R107, -0x3, RZ ;  /* 0xfffffffd6b7c7810 */ /* 0x000fe20007ffe0ff */
[----:B------:R-:W-:Y:S01]  /*1220*/  UMOV UR4, URZ ;  /* 0x0000003f00047c82 */ /* 0x000fe20008000000 */
[C---:B------:R-:W-:Y:S01]  /*1230*/  LOP3.LUT R112, R108.reuse, 0x10, RZ, 0x3c, !PT ;  /* 0x000000106c707812 */ /* 0x040fe200078e3cff */
[----:B------:R-:W-:Y:S01]  /*1240*/  UMOV UR6, 0xffffffff ;  /* 0xffffffff00067882 */ /* 0x000fe20000000000 */
[----:B------:R-:W-:-:S02]  /*1250*/  LOP3.LUT R111, R108, 0x20, RZ, 0x3c, !PT ;  /* 0x000000206c6f7812 */ /* 0x000fc400078e3cff */
[----:B------:R-:W-:Y:S02]  /*1260*/  LOP3.LUT R110, R108, 0x30, RZ, 0x3c, !PT ;  /* 0x000000306c6e7812 */ /* 0x000fe400078e3cff */
[C---:B------:R-:W-:Y:S02]  /*1270*/  LOP3.LUT R116, R105.reuse, 0x10, RZ, 0x3c, !PT ;  /* 0x0000001069747812 */ /* 0x040fe400078e3cff */
[C---:B------:R-:W-:Y:S02]  /*1280*/  LOP3.LUT R115, R105.reuse, 0x410, RZ, 0x3c, !PT ;  /* 0x0000041069737812 */ /* 0x040fe400078e3cff */
[C---:B------:R-:W-:Y:S02]  /*1290*/  LOP3.LUT R114, R105.reuse, 0x810, RZ, 0x3c, !PT ;  /* 0x0000081069727812 */ /* 0x040fe400078e3cff */
[----:B------:R-:W-:Y:S02]  /*12a0*/  LOP3.LUT R113, R105, 0xc10, RZ, 0x3c, !PT ;  /* 0x00000c1069717812 */ /* 0x000fe400078e3cff */
.L_x_1:
[----:B------:R-:W-:-:S04]  /*12b0*/  DEPBAR.LE SB0, 0x4 ;  /* 0x000081000000791a */ /* 0x000fc80000000000 */
[----:B------:R-:W-:Y:S01]  /*12c0*/  UIADD3 UR6, UR6, 0x1, URZ ;  /* 0x0000000106067890 */ /* 0x000fe2000fffe03f */
[----:B------:R-:W-:Y:S01]  /*12d0*/  BAR.SYNC.DEFER_BLOCKING 0x0 ;  /* 0x0000000000007b1d */ /* 0x000fe20000010000 */
[----:B------:R-:W-:Y:S02]  /*12e0*/  ISETP.GE.AND P1, PT, R122, UR5, PT ;  /* 0x000000057a007c0c */ /* 0x000fe4000bf26270 */
[----:B------:R-:W-:Y:S01]  /*12f0*/  UISETP.GT.AND UP0, UPT, UR6, 0x2, UPT ;  /* 0x000000020600788c */ /* 0x000fe2000bf04270 */
[----:B------:R-:W-:Y:S02]  /*1300*/  ISETP.GE.AND P2, PT, R121, UR5, PT ;  /* 0x0000000579007c0c */ /* 0x000fe4000bf46270 */
[----:B------:R-:W-:Y:S01]  /*1310*/  ISETP.GE.AND P3, PT, R123, UR5, PT ;  /* 0x000000057b007c0c */ /* 0x000fe2000bf66270 */
[----:B------:R-:W-:Y:S01]  /*1320*/  USEL UR6, UR6, URZ, !UP0 ;  /* 0x0000003f06067287 */ /* 0x000fe2000c000000 */
[----:B------:R-:W-:Y:S01]  /*1330*/  ISETP.LE.AND P0, PT, R124, UR4, PT ;  /* 0x000000047c007c0c */ /* 0x000fe2000bf03270 */
[----:B------:R-:W-:Y:S01]  /*1340*/  UIADD3 UR4, UR4, 0x1, URZ ;  /* 0x0000000104047890 */ /* 0x000fe2000fffe03f */
[----:B------:R-:W-:Y:S01]  /*1350*/  IADD3 R94, R94, 0x1, RZ ;  /* 0x000000015e5e7810 */ /* 0x000fe20007ffe0ff */
[----:B------:R-:W-:-:S02]  /*1360*/  ULEA UR8, UR6, 0x6000, 0xc ;  /* 0x0000600006087891 */ /* 0x000fc4000f8e603f */
[----:B------:R-:W-:Y:S02]  /*1370*/  USHF.L.U32 UR7, UR6, 0xd, URZ ;  /* 0x0000000d06077899 */ /* 0x000fe4000800063f */
[----:B------:R-:W-:Y:S02]  /*1380*/  UIADD3 UR5, UR5, -0x20, URZ ;  /* 0xffffffe005057890 */ /* 0x000fe4000fffe03f */
[----:B-1----:R-:W-:Y:S02]  /*1390*/  LEA R4, R108, UR8, 0x1 ;  /* 0x000000086c047c11 */ /* 0x002fe4000f8e08ff */
[----:B------:R-:W-:Y:S02]  /*13a0*/  LEA R16, R112, UR8, 0x1 ;  /* 0x0000000870107c11 */ /* 0x000fe4000f8e08ff */
[----:B------:R-:W-:Y:S02]  /*13b0*/  LEA R12, R111, UR8, 0x1 ;  /* 0x000000086f0c7c11 */ /* 0x000fe4000f8e08ff */
[----:B------:R-:W-:Y:S01]  /*13c0*/  LEA R8, R110, UR8, 0x1 ;  /* 0x000000086e087c11 */ /* 0x000fe2000f8e08ff */
[----:B------:R-:W-:Y:S01]  /*13d0*/  LDSM.16.MT88.4 R4, [R4] ;  /* 0x000000000404783b */ /* 0x000fe20000004200 */
[----:B------:R-:W-:-:S02]  /*13e0*/  LEA R0, R105, UR7, 0x1 ;  /* 0x0000000769007c11 */ /* 0x000fc4000f8e08ff */
[----:B------:R-:W-:Y:S01]  /*13f0*/  LEA R96, R115, UR7, 0x1 ;  /* 0x0000000773607c11 */ /* 0x000fe2000f8e08ff */
[----:B------:R-:W-:Y:S04]  /*1400*/  LDSM.16.MT88.4 R16, [R16] ;  /* 0x000000001010783b */ /* 0x000fe80000004200 */
[----:B------:R-:W1:Y:S04]  /*1410*/  LDSM.16.M88.4 R84, [R0] ;  /* 0x000000000054783b */ /* 0x000e680000000200 */
[----:B------:R-:W2:Y:S04]  /*1420*/  LDSM.16.MT88.4 R12, [R12] ;  /* 0x000000000c0c783b */ /* 0x000ea80000004200 */
[----:B------:R-:W3:Y:S04]  /*1430*/  LDSM.16.MT88.4 R8, [R8] ;  /* 0x000000000808783b */ /* 0x000ee80000004200 */
[----:B------:R-:W4:Y:S04]  /*1440*/  LDSM.16.M88.4 R88, [R0+0x1800] ;  /* 0x001800000058783b */ /* 0x000f280000000200 */
[----:B------:R-:W-:Y:S01]  /*1450*/  LDSM.16.M88.4 R96, [R96] ;  /* 0x000000006060783b */ /* 0x000fe20000000200 */
[C---:B-1----:R-:W-:Y:S08]  /*1460*/  HMMA.16816.F32 R36, R84.reuse, R4, R36 ;  /* 0x000000045424723c */ /* 0x042ff00000001824 */
[C---:B------:R-:W-:Y:S08]  /*1470*/  HMMA.16816.F32 R32, R84.reuse, R16, R32 ;  /* 0x000000105420723c */ /* 0x040ff00000001820 */
[C---:B--2---:R-:W-:Y:S08]  /*1480*/  HMMA.16816.F32 R28, R84.reuse, R12, R28 ;  /* 0x0000000c541c723c */ /* 0x044ff0000000181c */
[----:B---3--:R-:W-:Y:S01]  /*1490*/  HMMA.16816.F32 R80, R84, R8, R80 ;  /* 0x000000085450723c */ /* 0x008fe20000001850 */
[----:B------:R-:W1:Y:S07]  /*14a0*/  LDSM.16.M88.4 R84, [R0+0x800] ;  /* 0x000800000054783b */ /* 0x000e6e0000000200 */
[C---:B----4-:R-:W-:Y:S08]  /*14b0*/  HMMA.16816.F32 R76, R88.reuse, R4, R76 ;  /* 0x00000004584c723c */ /* 0x050ff0000000184c */
[C---:B------:R-:W-:Y:S08]  /*14c0*/  HMMA.16816.F32 R68, R88.reuse, R16, R68 ;  /* 0x000000105844723c */ /* 0x040ff00000001844 */
[C---:B------:R-:W-:Y:S08]  /*14d0*/  HMMA.16816.F32 R40, R88.reuse, R12, R40 ;  /* 0x0000000c5828723c */ /* 0x040ff00000001828 */
[----:B------:R-:W-:Y:S07]  /*14e0*/  HMMA.16816.F32 R72, R88, R8, R72 ;  /* 0x000000085848723c */ /* 0x000fee0000001848 */
[----:B------:R-:W-:Y:S01]  /*14f0*/  LEA R88, R114, UR7, 0x1 ;  /* 0x0000000772587c11 */ /* 0x000fe2000f8e08ff */
[C---:B-1----:R-:W-:Y:S05]  /*1500*/  HMMA.16816.F32 R24, R84.reuse, R4, R24 ;  /* 0x000000045418723c */ /* 0x042fea0000001818 */
[----:B------:R-:W-:Y:S03]  /*1510*/  LDSM.16.M88.4 R88, [R88] ;  /* 0x000000005858783b */ /* 0x000fe60000000200 */
[C---:B------:R-:W-:Y:S08]  /*1520*/  HMMA.16816.F32 R20, R84.reuse, R16, R20 ;  /* 0x000000105414723c */ /* 0x040ff00000001814 */
[C---:B------:R-:W-:Y:S08]  /*1530*/  HMMA.16816.F32 R44, R84.reuse, R12, R44 ;  /* 0x0000000c542c723c */ /* 0x040ff0000000182c */
[----:B------:R-:W-:Y:S01]  /*1540*/  HMMA.16816.F32 R48, R84, R8, R48 ;  /* 0x000000085430723c */ /* 0x000fe20000001830 */
[----:B------:R1:W2:Y:S07]  /*1550*/  LDSM.16.M88.4 R84, [R0+0x1000] ;  /* 0x001000000054783b */ /* 0x0002ae0000000200 */
[----:B------:R-:W-:Y:S01]  /*1560*/  HMMA.16816.F32 R24, R96, R6, R24 ;  /* 0x000000066018723c */ /* 0x000fe20000001818 */
[----:B-1----:R-:W-:-:S04]  /*1570*/  SEL R0, RZ, 0x10, P1 ;  /* 0x00000010ff007807 */ /* 0x002fc80000800000 */
[----:B------:R-:W-:-:S03]  /*1580*/  SEL R0, R0, RZ, !P0 ;  /* 0x000000ff00007207 */ /* 0x000fc60004000000 */
[----:B------:R-:W-:Y:S01]  /*1590*/  HMMA.16816.F32 R20, R96, R18, R20 ;  /* 0x000000126014723c */ /* 0x000fe20000001814 */
[----:B------:R-:W-:-:S07]  /*15a0*/  ISETP.NE.U32.AND P1, PT, R0, RZ, PT ;  /* 0x000000ff0000720c */ /* 0x000fce0003f25070 */
[C---:B------:R-:W-:Y:S08]  /*15b0*/  HMMA.16816.F32 R48, R96.reuse, R10, R48 ;  /* 0x0000000a6030723c */ /* 0x040ff00000001830 */
[----:B------:R-:W-:Y:S08]  /*15c0*/  HMMA.16816.F32 R44, R96, R14, R44 ;  /* 0x0000000e602c723c */ /* 0x000ff0000000182c */
[C---:B--2---:R-:W-:Y:S07]  /*15d0*/  HMMA.16816.F32 R52, R84.reuse, R4, R52 ;  /* 0x000000045434723c */ /* 0x044fee0000001834 */
[----:B------:R-:W-:Y:S01]  /*15e0*/  SEL R4, RZ, 0x10, P2 ;  /* 0x00000010ff047807 */ /* 0x000fe20001000000 */
[----:B------:R-:W-:Y:S01]  /*15f0*/  HMMA.16816.F32 R56, R84, R16, R56 ;  /* 0x000000105438723c */ /* 0x000fe20000001838 */
[----:B------:R-:W-:-:S02]  /*1600*/  SEL R5, RZ, 0x10, P3 ;  /* 0x00000010ff057807 */ /* 0x000fc40001800000 */
[----:B------:R-:W-:Y:S02]  /*1610*/  SEL R4, R4, RZ, !P0 ;  /* 0x000000ff04047207 */ /* 0x000fe40004000000 */
[----:B------:R-:W-:Y:S02]  /*1620*/  SEL R5, R5, RZ, !P0 ;  /* 0x000000ff05057207 */ /* 0x000fe40004000000 */
[----:B------:R-:W-:Y:S01]  /*1630*/  ISETP.GT.AND P0, PT, R94, 0x2, PT ;  /* 0x000000025e00780c */ /* 0x000fe20003f04270 */
[C---:B------:R-:W-:Y:S01]  /*1640*/  HMMA.16816.F32 R60, R84.reuse, R12, R60 ;  /* 0x0000000c543c723c */ /* 0x040fe2000000183c */
[----:B------:R-:W-:Y:S01]  /*1650*/  ISETP.NE.U32.AND P2, PT, R4, RZ, PT ;  /* 0x000000ff0400720c */ /* 0x000fe20003f45070 */
[----:B------:R-:W-:Y:S01]  /*1660*/  IMAD.MOV.U32 R4, RZ, RZ, R103 ;  /* 0x000000ffff047224 */ /* 0x000fe200078e0067 */
[----:B------:R-:W-:Y:S01]  /*1670*/  SEL R94, R94, RZ, !P0 ;  /* 0x000000ff5e5e7207 */ /* 0x000fe20004000000 */
[----:B------:R-:W-:Y:S01]  /*1680*/  IMAD.MOV.U32 R17, RZ, RZ, c[0x0][0x184] ;  /* 0x00006100ff117624 */ /* 0x000fe200078e00ff */
[----:B------:R-:W-:Y:S01]  /*1690*/  ISETP.NE.U32.AND P3, PT, R5, RZ, PT ;  /* 0x000000ff0500720c */ /* 0x000fe20003f65070 */
[----:B------:R-:W-:Y:S01]  /*16a0*/  IMAD.MOV.U32 R5, RZ, RZ, R102 ;  /* 0x000000ffff057224 */ /* 0x000fe200078e0066 */
[----:B------:R-:W-:Y:S01]  /*16b0*/  LEA R13, R94, 0x6000, 0xc ;  /* 0x000060005e0d7811 */ /* 0x000fe200078e60ff */
[----:B------:R-:W-:Y:S01]  /*16c0*/  HMMA.16816.F32 R64, R84, R8, R64 ;  /* 0x000000085440723c */ /* 0x000fe20000001840 */
[----:B------:R-:W-:-:S03]  /*16d0*/  IMAD.SHL.U32 R17, R17, 0x20, RZ ;  /* 0x0000002011117824 */ /* 0x000fc600078e00ff */
[----:B------:R-:W-:-:S03]  /*16e0*/  IMAD.IADD R13, R104, 0x1, R13 ;  /* 0x00000001680d7824 */ /* 0x000fc600078e020d */
[----:B------:R-:W-:Y:S01]  /*16f0*/  LEA R84, R116, UR7, 0x1 ;  /* 0x0000000774547c11 */ /* 0x000fe2000f8e08ff */
[----:B------:R-:W-:Y:S01]  /*1700*/  HMMA.16816.F32 R52, R88, R6, R52 ;  /* 0x000000065834723c */ /* 0x000fe20000001834 */
[----:B------:R-:W-:-:S04]  /*1710*/  IADD3 R8, P4, R2, R100, RZ ;  /* 0x0000006402087210 */ /* 0x000fc80007f9e0ff */
[----:B------:R-:W1:Y:S01]  /*1720*/  LDSM.16.M88.4 R84, [R84] ;  /* 0x000000005454783b */ /* 0x000e620000000200 */
[----:B------:R-:W-:Y:S02]  /*1730*/  IMAD.X R9, R3, 0x1, R95, P4 ;  /* 0x0000000103097824 */ /* 0x000fe400020e065f */
[C---:B------:R-:W-:Y:S08]  /*1740*/  HMMA.16816.F32 R56, R88.reuse, R18, R56 ;  /* 0x000000125838723c */ /* 0x040ff00000001838 */
[C---:B------:R-:W-:Y:S08]  /*1750*/  HMMA.16816.F32 R64, R88.reuse, R10, R64 ;  /* 0x0000000a5840723c */ /* 0x040ff00000001840 */
[----:B------:R-:W-:Y:S08]  /*1760*/  HMMA.16816.F32 R60, R88, R14, R60 ;  /* 0x0000000e583c723c */ /* 0x000ff0000000183c */
[C---:B-1----:R-:W-:Y:S08]  /*1770*/  HMMA.16816.F32 R36, R84.reuse, R6, R36 ;  /* 0x000000065424723c */ /* 0x042ff00000001824 */
[C---:B------:R-:W-:Y:S08]  /*1780*/  HMMA.16816.F32 R32, R84.reuse, R18, R32 ;  /* 0x000000125420723c */ /* 0x040ff00000001820 */
[C---:B------:R-:W-:Y:S08]  /*1790*/  HMMA.16816.F32 R28, R84.reuse, R14, R28 ;  /* 0x0000000e541c723c */ /* 0x040ff0000000181c */
[----:B------:R-:W-:Y:S07]  /*17a0*/  HMMA.16816.F32 R80, R84, R10, R80 ;  /* 0x0000000a5450723c */ /* 0x000fee0000001850 */
[----:B------:R-:W-:-:S06]  /*17b0*/  LEA R85, R113, UR7, 0x1 ;  /* 0x0000000771557c11 */ /* 0x000fcc000f8e08ff */
[----:B------:R-:W1:Y:S02]  /*17c0*/  LDSM.16.M88.4 R84, [R85] ;  /* 0x000000005554783b */ /* 0x000e640000000200 */
[C---:B-1----:R-:W-:Y:S02]  /*17d0*/  HMMA.16816.F32 R76, R84.reuse, R6, R76 ;  /* 0x00000006544c723c */ /* 0x042fe4000000184c */
[----:B------:R-:W-:Y:S05]  /*17e0*/  BAR.SYNC.DEFER_BLOCKING 0x0 ;  /* 0x0000000000007b1d */ /* 0x000fea0000010000 */
[----:B------:R-:W-:Y:S01]  /*17f0*/  IADD3 R6, P0, R92, R100, RZ ;  /* 0x000000645c067210 */ /* 0x000fe20007f1e0ff */
[----:B------:R-:W-:Y:S04]  /*1800*/  HMMA.16816.F32 R72, R84, R10, R72 ;  /* 0x0000000a5448723c */ /* 0x000fe80000001848 */
[----:B------:R-:W-:Y:S01]  /*1810*/  IMAD.X R7, R93, 0x1, R95, P0 ;  /* 0x000000015d077824 */ /* 0x000fe200000e065f */
[----:B------:R-:W-:-:S02]  /*1820*/  ISETP.NE.AND P0, PT, R107, UR4, PT ;  /* 0x000000046b007c0c */ /* 0x000fc4000bf05270 */
[----:B------:R-:W-:Y:S01]  /*1830*/  IMAD R11, R94, 0x2000, R101 ;  /* 0x000020005e0b7824 */ /* 0x000fe200078e0265 */
[C---:B------:R-:W-:Y:S08]  /*1840*/  HMMA.16816.F32 R68, R84.reuse, R18, R68 ;  /* 0x000000125444723c */ /* 0x040ff00000001844 */
[----:B------:R-:W-:Y:S01]  /*1850*/  HMMA.16816.F32 R40, R84, R14, R40 ;  /* 0x0000000e5428723c */ /* 0x000fe20000001828 */
[----:B------:R-:W-:Y:S01]  /*1860*/  @!PT LDS RZ, [RZ] ;  /* 0x00000000fffff984 */ /* 0x000fe20000000800 */
[----:B------:R-:W-:Y:S01]  /*1870*/  @!PT LDS RZ, [RZ] ;  /* 0x00000000fffff984 */ /* 0x000fe20000000800 */
[----:B------:R-:W-:Y:S01]  /*1880*/  @!PT LDS RZ, [RZ] ;  /* 0x00000000fffff984 */ /* 0x000fe20000000800 */
[----:B------:R1:W-:Y:S04]  /*1890*/  LDGSTS.E.BYPASS.128 [R11], [R4.64], P1 ;  /* 0x00000000040b7fae */ /* 0x0003e80008901c4a */
[----:B------:R1:W-:Y:S04]  /*18a0*/  LDGSTS.E.BYPASS.128 [R11+0x800], [R4.64], P1 ;  /* 0x00800000040b7fae */ /* 0x0003e80008901c4a */
[----:B------:R1:W-:Y:S04]  /*18b0*/  LDGSTS.E.BYPASS.128 [R11+0x1000], [R4.64], P1 ;  /* 0x01000000040b7fae */ /* 0x0003e80008901c4a */
[----:B------:R1:W-:Y:S01]  /*18c0*/  LDGSTS.E.BYPASS.128 [R11+0x1800], [R4.64], P1 ;  /* 0x01800000040b7fae */ /* 0x0003e20008901c4a */
[----:B------:R-:W-:-:S03]  /*18d0*/  LEA R100, P1, R17, R100, 0x1 ;  /* 0x0000006411647211 */ /* 0x000fc600078208ff */
[----:B------:R-:W0:Y:S02]  /*18e0*/  LDGDEPBAR ;  /* 0x00000000000079af */ /* 0x000e240000000000 */
[----:B------:R-:W-:Y:S02]  /*18f0*/  IMAD.X R95, R95, 0x1, R109, P1 ;  /* 0x000000015f5f7824 */ /* 0x000fe400008e066d */
[----:B------:R1:W-:Y:S01]  /*1900*/  LDGSTS.E.BYPASS.128 [R13], [R6.64], P2 ;  /* 0x00000000060d7fae */ /* 0x0003e20009101c4a */
[----:B------:R-:W-:-:S03]  /*1910*/  IADD3 R103, P2, R4, 0x40, RZ ;  /* 0x0000004004677810 */ /* 0x000fc60007f5e0ff */
[----:B------:R1:W-:Y:S02]  /*1920*/  LDGSTS.E.BYPASS.128 [R13+0x800], [R8.64], P3 ;  /* 0x00800000080d7fae */ /* 0x0003e40009901c4a */
[----:B------:R-:W-:Y:S02]  /*1930*/  IMAD.X R102, RZ, RZ, R5, P2 ;  /* 0x000000ffff667224 */ /* 0x000fe400010e0605 */
[----:B------:R-:W0:Y:S01]  /*1940*/  LDGDEPBAR ;  /* 0x00000000000079af */ /* 0x000e220000000000 */
[----:B------:R-:W-:Y:S05]  /*1950*/  @P0 BRA `(.L_x_1) ;  /* 0xfffff95000000947 */ /* 0x000fea000383ffff */
[----:B------:R-:W-:Y:S02]  /*1960*/  F2FP.PACK_AB R74, R75, R74 ;  /* 0x0000004a4b4a723e */ /* 0x000fe400000000ff */
[----:B------:R-:W-:Y:S02]  /*1970*/  F2FP.PACK_AB R72, R73, R72 ;  /* 0x000000484948723e */ /* 0x000fe400000000ff */
[----:B------:R-:W-:Y:S02]  /*1980*/  F2FP.PACK_AB R42, R43, R42 ;  /* 0x0000002a2b2a723e */ /* 0x000fe400000000ff */
[----:B------:R-:W-:-:S02]  /*1990*/  F2FP.PACK_AB R40, R41, R40 ;  /* 0x000000282928723e */ /* 0x000fc400000000ff */
[----:B------:R-:W-:Y:S02]  /*19a0*/  F2FP.PACK_AB R70, R71, R70 ;  /* 0x000000464746723e */ /* 0x000fe400000000ff */
[----:B------:R-:W-:Y:S02]  /*19b0*/  F2FP.PACK_AB R68, R69, R68 ;  /* 0x000000444544723e */ /* 0x000fe400000000ff */
        /* <DEDUP_REMOVED lines=26> */
.L_x_0:
[----:B------:R-:W2:Y:S01]  /*1b60*/  S2R R0, SR_TID.X ;  /* 0x0000000000007919 */ /* 0x000ea20000002100 */
[----:B------:R-:W-:-:S04]  /*1b70*/  DEPBAR.LE SB0, 0x0 ;  /* 0x000080000000791a */ /* 0x000fc80000000000 */
[----:B------:R-:W3:Y:S01]  /*1b80*/  S2R R49, SR_TID.X ;  /* 0x0000000000317919 */ /* 0x000ee20000002100 */
[----:B------:R-:W-:-:S03]  /*1b90*/  IMAD.MOV R119, RZ, RZ, -R119 ;  /* 0x000000ffff777224 */ /* 0x000fc600078e0a77 */
[----:B------:R-:W-:Y:S01]  /*1ba0*/  BAR.SYNC.DEFER_BLOCKING 0x0 ;  /* 0x0000000000007b1d */ /* 0x000fe20000010000 */
[----:B------:R-:W-:Y:S01]  /*1bb0*/  IMAD R117, R117, R119, R120 ;  /* 0x0000007775757224 */ /* 0x000fe200078e0278 */
[----:B------:R-:W-:Y:S01]  /*1bc0*/  ISETP.GE.AND P0, PT, R106, c[0x0][0x178], PT ;  /* 0x00005e006a007a0c */ /* 0x000fe20003f06270 */
[----:B------:R-:W-:Y:S02]  /*1bd0*/  IMAD.MOV.U32 R37, RZ, RZ, c[0x0][0x188] ;  /* 0x00006200ff257624 */ /* 0x000fe400078e00ff */
[----:B------:R-:W-:Y:S01]  /*1be0*/  IMAD R117, R118, 0x8, R117 ;  /* 0x0000000876757824 */ /* 0x000fe200078e0275 */
[----:B-1----:R-:W1:Y:S01]  /*1bf0*/  S2R R5, SR_TID.X ;  /* 0x0000000000057919 */ /* 0x002e620000002100 */
[----:B--2---:R-:W-:Y:S02]  /*1c00*/  IMAD.SHL.U32 R0, R0, 0x8, RZ ;  /* 0x0000000800007824 */ /* 0x004fe400078e00ff */
[----:B---3--:R-:W-:-:S03]  /*1c10*/  IMAD.SHL.U32 R2, R49, 0x10, RZ ;  /* 0x0000001031027824 */ /* 0x008fc600078e00ff */
[----:B------:R-:W-:Y:S01]  /*1c20*/  LOP3.LUT R4, R0, 0x3f8, RZ, 0xc0, !PT ;  /* 0x000003f800047812 */ /* 0x000fe200078ec0ff */
[----:B------:R-:W-:Y:S01]  /*1c30*/  IMAD.SHL.U32 R0, R49, 0x2, RZ ;  /* 0x0000000231007824 */ /* 0x000fe200078e00ff */
[----:B------:R-:W-:-:S03]  /*1c40*/  LOP3.LUT R3, R2, 0x5c0, RZ, 0xc0, !PT ;  /* 0x000005c002037812 */ /* 0x000fc600078ec0ff */
[C---:B------:R-:W-:Y:S01]  /*1c50*/  IMAD.SHL.U32 R7, R4.reuse, 0x2, RZ ;  /* 0x0000000204077824 */ /* 0x040fe200078e00ff */
[----:B------:R-:W-:Y:S02]  /*1c60*/  LOP3.LUT R2, R4, 0x400, RZ, 0xfc, !PT ;  /* 0x0000040004027812 */ /* 0x000fe400078efcff */
[----:B------:R-:W-:Y:S02]  /*1c70*/  LOP3.LUT R0, R3, 0x6, R0, 0xf8, !PT ;  /* 0x0000000603007812 */ /* 0x000fe400078ef800 */
[----:B-1----:R-:W-:Y:S02]  /*1c80*/  SHF.R.U32.HI R6, RZ, 0x2, R5 ;  /* 0x00000002ff067819 */ /* 0x002fe40000011605 */
[----:B------:R-:W-:Y:S02]  /*1c90*/  SHF.R.U32.HI R5, RZ, 0x2, R2 ;  /* 0x00000002ff057819 */ /* 0x000fe40000011602 */
[----:B------:R-:W-:Y:S02]  /*1ca0*/  LOP3.LUT R6, R6, 0x8, RZ, 0xc0, !PT ;  /* 0x0000000806067812 */ /* 0x000fe400078ec0ff */
[----:B------:R-:W-:-:S02]  /*1cb0*/  LOP3.LUT R4, R5, 0x1f0, RZ, 0xc0, !PT ;  /* 0x000001f005047812 */ /* 0x000fc400078ec0ff */
[----:B------:R-:W-:Y:S02]  /*1cc0*/  LOP3.LUT R0, R0, R6, RZ, 0xfc, !PT ;  /* 0x0000000600007212 */ /* 0x000fe400078efcff */
[----:B------:R-:W-:Y:S01]  /*1cd0*/  LOP3.LUT R5, R3, 0x200, RZ, 0xfc, !PT ;  /* 0x0000020003057812 */ /* 0x000fe200078efcff */
[----:B------:R-:W-:Y:S01]  /*1ce0*/  IMAD.IADD R45, R7, 0x1, R4 ;  /* 0x00000001072d7824 */ /* 0x000fe200078e0204 */
[----:B------:R-:W-:Y:S01]  /*1cf0*/  LOP3.LUT R2, R49, 0x78, RZ, 0xc0, !PT ;  /* 0x0000007831027812 */ /* 0x000fe200078ec0ff */
[----:B------:R-:W-:-:S04]  /*1d00*/  IMAD.SHL.U32 R0, R0, 0x2, RZ ;  /* 0x0000000200007824 */ /* 0x000fc800078e00ff */
[----:B------:R-:W-:Y:S01]  /*1d10*/  IMAD R29, R2, 0x2, R7 ;  /* 0x00000002021d7824 */ /* 0x000fe200078e0207 */
[-C--:B------:R-:W-:Y:S02]  /*1d20*/  LEA.HI R33, R3, R0.reuse, RZ, 0x1e ;  /* 0x0000000003217211 */ /* 0x080fe400078ff0ff */
[----:B------:R-:W-:Y:S01]  /*1d30*/  LEA.HI R35, R5, R0, RZ, 0x1e ;  /* 0x0000000005237211 */ /* 0x000fe200078ff0ff */
[----:B------:R-:W-:Y:S02]  /*1d40*/  IMAD.SHL.U32 R0, R117, 0x80, RZ ;  /* 0x0000008075007824 */ /* 0x000fe400078e00ff */
[----:B------:R-:W-:Y:S03]  /*1d50*/  STS [R33], R36 ;  /* 0x0000002421007388 */ /* 0x000fe60000000800 */
[C---:B------:R-:W-:Y:S01]  /*1d60*/  LOP3.LUT R2, R0.reuse, R121, RZ, 0xfc, !PT ;  /* 0x0000007900027212 */ /* 0x040fe200078efcff */
[----:B------:R-:W-:Y:S01]  /*1d70*/  STS [R35+0x400], R38 ;  /* 0x0004002623007388 */ /* 0x000fe20000000800 */
[----:B------:R-:W-:-:S02]  /*1d80*/  LOP3.LUT R121, R0, 0x10, R121, 0xfe, !PT ;  /* 0x0000001000797812 */ /* 0x000fc400078efe79 */
[----:B------:R-:W-:Y:S01]  /*1d90*/  ISETP.LT.AND P1, PT, R2, 0x1, !P0 ;  /* 0x000000010200780c */ /* 0x000fe20004721270 */
[----:B------:R1:W-:Y:S01]  /*1da0*/  STS [R33+0x20], R32 ;  /* 0x0000202021007388 */ /* 0x0003e20000000800 */
[----:B------:R-:W-:Y:S02]  /*1db0*/  ISETP.LT.AND P2, PT, R121, 0x1, !P0 ;  /* 0x000000017900780c */ /* 0x000fe40004741270 */
[----:B------:R-:W-:Y:S01]  /*1dc0*/  ISETP.LT.AND P0, PT, R0, RZ, !P0 ;  /* 0x000000ff0000720c */ /* 0x000fe20004701270 */
[----:B------:R2:W-:Y:S04]  /*1dd0*/  STS [R35+0x420], R34 ;  /* 0x0004202223007388 */ /* 0x0005e80000000800 */
[----:B------:R-:W-:Y:S01]  /*1de0*/  STS [R33+0x40], R28 ;  /* 0x0000401c21007388 */ /* 0x000fe20000000800 */
[----:B-1----:R-:W-:-:S03]  /*1df0*/  IMAD R32, R2, c[0x0][0x188], RZ ;  /* 0x0000620002207a24 */ /* 0x002fc600078e02ff */
[----:B------:R-:W-:Y:S01]  /*1e00*/  STS [R35+0x440], R30 ;  /* 0x0004401e23007388 */ /* 0x000fe20000000800 */
[----:B--2---:R-:W-:-:S03]  /*1e10*/  IMAD R34, R37, 0x20, R32 ;  /* 0x0000002025227824 */ /* 0x004fc600078e0220 */
[----:B------:R-:W-:Y:S01]  /*1e20*/  STS [R33+0x60], R80 ;  /* 0x0000605021007388 */ /* 0x000fe20000000800 */
[----:B------:R-:W-:-:S03]  /*1e30*/  IMAD.WIDE R2, R32, R125, c[0x0][0x170] ;  /* 0x00005c0020027625 */ /* 0x000fc600078e027d */
[----:B------:R-:W-:Y:S01]  /*1e40*/  STS [R35+0x460], R82 ;  /* 0x0004605223007388 */ /* 0x000fe20000000800 */
[----:B------:R-:W-:Y:S02]  /*1e50*/  IMAD R36, R37, 0x10, R34 ;  /* 0x0000001025247824 */ /* 0x000fe400078e0222 */
[----:B------:R-:W-:Y:S01]  /*1e60*/  IMAD R32, R121, c[0x0][0x188], RZ ;  /* 0x0000620079207a24 */ /* 0x000fe200078e02ff */
[----:B------:R-:W-:Y:S01]  /*1e70*/  BAR.SYNC.DEFER_BLOCKING 0x0 ;  /* 0x0000000000007b1d */ /* 0x000fe20000010000 */
[----:B------:R-:W-:-:S05]  /*1e80*/  IMAD R38, R37, 0x10, R36 ;  /* 0x0000001025267824 */ /* 0x000fca00078e0224 */
[----:B------:R-:W1:Y:S04]  /*1e90*/  LDS.128 R24, [R29] ;  /* 0x000000001d187984 */ /* 0x000e680000000c00 */
[----:B------:R-:W2:Y:S04]  /*1ea0*/  LDS.128 R12, [R45+0x800] ;  /* 0x000800002d0c7984 */ /* 0x000ea80000000c00 */
[----:B------:R-:W-:Y:S06]  /*1eb0*/  BAR.SYNC.DEFER_BLOCKING 0x0 ;  /* 0x0000000000007b1d */ /* 0x000fec0000010000 */
[----:B------:R-:W-:Y:S04]  /*1ec0*/  STS [R33], R16 ;  /* 0x0000001021007388 */ /* 0x000fe80000000800 */
[----:B------:R-:W-:Y:S04]  /*1ed0*/  STS [R35+0x400], R17 ;  /* 0x0004001123007388 */ /* 0x000fe80000000800 */
[----:B------:R-:W-:Y:S04]  /*1ee0*/  STS [R33+0x20], R20 ;  /* 0x0000201421007388 */ /* 0x000fe80000000800 */
[----:B------:R-:W-:Y:S04]  /*1ef0*/  STS [R35+0x420], R22 ;  /* 0x0004201623007388 */ /* 0x000fe80000000800 */
[----:B------:R3:W-:Y:S04]  /*1f00*/  STS [R33+0x40], R44 ;  /* 0x0000402c21007388 */ /* 0x0007e80000000800 */
[----:B------:R4:W-:Y:S04]  /*1f10*/  STS [R35+0x440], R46 ;  /* 0x0004402e23007388 */ /* 0x0009e80000000800 */
[----:B------:R-:W-:Y:S01]  /*1f20*/  STS [R33+0x60], R48 ;  /* 0x0000603021007388 */ /* 0x000fe20000000800 */
[----:B---3--:R-:W-:-:S03]  /*1f30*/  IMAD R44, R37, 0x10, R38 ;  /* 0x00000010252c7824 */ /* 0x008fc600078e0226 */
[----:B------:R-:W-:Y:S01]  /*1f40*/  STS [R35+0x460], R50 ;  /* 0x0004603223007388 */ /* 0x000fe20000000800 */
[----:B----4-:R-:W-:-:S03]  /*1f50*/  IMAD R46, R37, 0x10, R44 ;  /* 0x00000010252e7824 */ /* 0x010fc600078e022c */
[----:B------:R-:W-:Y:S06]  /*1f60*/  BAR.SYNC.DEFER_BLOCKING 0x0 ;  /* 0x0000000000007b1d */ /* 0x000fec0000010000 */
[----:B------:R-:W3:Y:S04]  /*1f70*/  LDS.128 R8, [R29] ;  /* 0x000000001d087984 */ /* 0x000ee80000000c00 */
[----:B------:R-:W4:Y:S04]  /*1f80*/  LDS.128 R4, [R45+0x800] ;  /* 0x000800002d047984 */ /* 0x000f280000000c00 */
[----:B------:R-:W-:Y:S06]  /*1f90*/  BAR.SYNC.DEFER_BLOCKING 0x0 ;  /* 0x0000000000007b1d */ /* 0x000fec0000010000 */
[----:B------:R-:W-:Y:S04]  /*1fa0*/  STS [R33], R52 ;  /* 0x0000003421007388 */ /* 0x000fe80000000800 */
[----:B------:R-:W-:Y:S04]  /*1fb0*/  STS [R35+0x400], R54 ;  /* 0x0004003623007388 */ /* 0x000fe80000000800 */
[----:B------:R-:W-:Y:S04]  /*1fc0*/  STS [R33+0x20], R56 ;  /* 0x0000203821007388 */ /* 0x000fe80000000800 */
[----:B------:R-:W-:Y:S04]  /*1fd0*/  STS [R35+0x420], R58 ;  /* 0x0004203a23007388 */ /* 0x000fe80000000800 */
[----:B------:R-:W-:Y:S04]  /*1fe0*/  STS [R33+0x40], R60 ;  /* 0x0000403c21007388 */ /* 0x000fe80000000800 */
[----:B------:R-:W-:Y:S04]  /*1ff0*/  STS [R35+0x440], R62 ;  /* 0x0004403e23007388 */ /* 0x000fe80000000800 */
[----:B------:R-:W-:Y:S04]  /*2000*/  STS [R33+0x60], R64 ;  /* 0x0000604021007388 */ /* 0x000fe80000000800 */
[----:B------:R-:W-:Y:S04]  /*2010*/  STS [R35+0x460], R66 ;  /* 0x0004604223007388 */ /* 0x000fe80000000800 */
[----:B------:R-:W-:Y:S06]  /*2020*/  BAR.SYNC.DEFER_BLOCKING 0x0 ;  /* 0x0000000000007b1d */ /* 0x000fec0000010000 */
[----:B------:R-:W5:Y:S04]  /*2030*/  LDS.128 R20, [R29] ;  /* 0x000000001d147984 */ /* 0x000f680000000c00 */
[----:B------:R-:W1:Y:S04]  /*2040*/  LDS.128 R16, [R45+0x800] ;  /* 0x000800002d107984 */ /* 0x000e680000000c00 */
[----:B------:R-:W-:Y:S06]  /*2050*/  BAR.SYNC.DEFER_BLOCKING 0x0 ;  /* 0x0000000000007b1d */ /* 0x000fec0000010000 */
[----:B------:R-:W-:Y:S04]  /*2060*/  STS [R33], R76 ;  /* 0x0000004c21007388 */ /* 0x000fe80000000800 */
[----:B------:R-:W-:Y:S04]  /*2070*/  STS [R35+0x400], R78 ;  /* 0x0004004e23007388 */ /* 0x000fe80000000800 */
[----:B------:R-:W-:Y:S04]  /*2080*/  STS [R33+0x20], R68 ;  /* 0x0000204421007388 */ /* 0x000fe80000000800 */
[----:B------:R-:W-:Y:S04]  /*2090*/  STS [R35+0x420], R70 ;  /* 0x0004204623007388 */ /* 0x000fe80000000800 */
[----:B------:R1:W-:Y:S04]  /*20a0*/  STS [R33+0x40], R40 ;  /* 0x0000402821007388 */ /* 0x0003e80000000800 */
[----:B------:R-:W-:Y:S04]  /*20b0*/  STS [R35+0x440], R42 ;  /* 0x0004402a23007388 */ /* 0x000fe80000000800 */
[----:B------:R2:W-:Y:S01]  /*20c0*/  STS [R33+0x60], R72 ;  /* 0x0000604821007388 */ /* 0x0005e20000000800 */
[----:B-1----:R-:W-:-:S03]  /*20d0*/  IMAD.WIDE R40, R106, 0x2, R2 ;  /* 0x000000026a287825 */ /* 0x002fc600078e0202 */
[----:B------:R1:W-:Y:S01]  /*20e0*/  STS [R35+0x460], R74 ;  /* 0x0004604a23007388 */ /* 0x0003e20000000800 */
[----:B------:R-:W-:-:S03]  /*20f0*/  IMAD.WIDE R2, R32, R125, c[0x0][0x170] ;  /* 0x00005c0020027625 */ /* 0x000fc600078e027d */
[----:B------:R-:W-:Y:S01]  /*2100*/  BAR.SYNC.DEFER_BLOCKING 0x0 ;  /* 0x0000000000007b1d */ /* 0x000fe20000010000 */
[----:B--2---:R-:W-:-:S04]  /*2110*/  IMAD.WIDE R32, R36, R125, c[0x0][0x170] ;  /* 0x00005c0024207625 */ /* 0x004fc800078e027d */
[----:B------:R-:W-:-:S04]  /*2120*/  IMAD.WIDE R42, R106, 0x2, R2 ;  /* 0x000000026a2a7825 */ /* 0x000fc800078e0202 */
[----:B------:R-:W-:-:S04]  /*2130*/  IMAD.WIDE R2, R34, R125, c[0x0][0x170] ;  /* 0x00005c0022027625 */ /* 0x000fc800078e027d */
[----:B-1----:R-:W-:-:S04]  /*2140*/  IMAD.WIDE R34, R38, R125, c[0x0][0x170] ;  /* 0x00005c0026227625 */ /* 0x002fc800078e027d */
[----:B------:R-:W-:-:S04]  /*2150*/  IMAD.WIDE R36, R44, R125, c[0x0][0x170] ;  /* 0x00005c002c247625 */ /* 0x000fc800078e027d */
[----:B------:R-:W-:Y:S01]  /*2160*/  IMAD.WIDE R38, R46, R125, c[0x0][0x170] ;  /* 0x00005c002e267625 */ /* 0x000fe200078e027d */
[----:B------:R-:W1:Y:S03]  /*2170*/  LDS.128 R28, [R29] ;  /* 0x000000001d1c7984 */ /* 0x000e660000000c00 */
[C---:B------:R-:W-:Y:S01]  /*2180*/  IMAD.WIDE R2, R106.reuse, 0x2, R2 ;  /* 0x000000026a027825 */ /* 0x040fe200078e0202 */
[----:B------:R2:W-:Y:S03]  /*2190*/  @P1 STG.E.128 [R40.64], R24 ;  /* 0x0000001828001986 */ /* 0x0005e6000c101d0a */
[C---:B------:R-:W-:Y:S01]  /*21a0*/  IMAD.WIDE R32, R106.reuse, 0x2, R32 ;  /* 0x000000026a207825 */ /* 0x040fe200078e0220 */
[----:B------:R2:W-:Y:S03]  /*21b0*/  @P2 STG.E.128 [R42.64], R12 ;  /* 0x0000000c2a002986 */ /* 0x0005e6000c101d0a */
[C---:B------:R-:W-:Y:S01]  /*21c0*/  IMAD.WIDE R34, R106.reuse, 0x2, R34 ;  /* 0x000000026a227825 */ /* 0x040fe200078e0222 */
[----:B---3--:R2:W-:Y:S03]  /*21d0*/  @P0 STG.E.128 [R2.64], R8 ;  /* 0x0000000802000986 */ /* 0x0085e6000c101d0a */
[C---:B------:R-:W-:Y:S01]  /*21e0*/  IMAD.WIDE R36, R106.reuse, 0x2, R36 ;  /* 0x000000026a247825 */ /* 0x040fe200078e0224 */
[----:B----4-:R2:W-:Y:S03]  /*21f0*/  @P0 STG.E.128 [R32.64], R4 ;  /* 0x0000000420000986 */ /* 0x0105e6000c101d0a */
[----:B------:R-:W-:Y:S01]  /*2200*/  IMAD.WIDE R38, R106, 0x2, R38 ;  /* 0x000000026a267825 */ /* 0x000fe200078e0226 */
[----:B-----5:R2:W-:Y:S04]  /*2210*/  @P0 STG.E.128 [R34.64], R20 ;  /* 0x0000001422000986 */ /* 0x0205e8000c101d0a */
[----:B------:R2:W-:Y:S04]  /*2220*/  @P0 STG.E.128 [R36.64], R16 ;  /* 0x0000001024000986 */ /* 0x0005e8000c101d0a */
[----:B-1----:R2:W-:Y:S01]  /*2230*/  @P0 STG.E.128 [R38.64], R28 ;  /* 0x0000001c26000986 */ /* 0x0025e2000c101d0a */
[----:B------:R-:W-:Y:S05]  /*2240*/  @!P0 EXIT ;  /* 0x000000000000894d */ /* 0x000fea0003800000 */
[----:B------:R-:W1:Y:S01]  /*2250*/  LDS.128 R44, [R45+0x800] ;  /* 0x000800002d2c7984 */ /* 0x000e620000000c00 */
[----:B------:R-:W-:-:S04]  /*2260*/  LEA.HI R0, R49, R0, RZ, 0x1d ;  /* 0x0000000031007211 */ /* 0x000fc800078fe8ff */
[----:B------:R-:W-:-:S05]  /*2270*/  IADD3 R0, R0, 0x70, RZ ;  /* 0x0000007000007810 */ /* 0x000fca0007ffe0ff */
[----:B------:R-:W-:-:S04]  /*2280*/  IMAD R0, R0, c[0x0][0x188], RZ ;  /* 0x0000620000007a24 */ /* 0x000fc800078e02ff */
[----:B--2---:R-:W-:-:S06]  /*2290*/  IMAD.WIDE R2, R0, R125, c[0x0][0x170] ;  /* 0x00005c0000027625 */ /* 0x004fcc00078e027d */
[----:B------:R-:W-:-:S05]  /*22a0*/  IMAD.WIDE R2, R106, 0x2, R2 ;  /* 0x000000026a027825 */ /* 0x000fca00078e0202 */
[----:B-1----:R-:W-:Y:S01]  /*22b0*/  STG.E.128 [R2.64], R44 ;  /* 0x0000002c02007986 */ /* 0x002fe2000c101d0a */
[----:B------:R-:W-:Y:S05]  /*22c0*/  EXIT ;  /* 0x000000000000794d */ /* 0x000fea0003800000 */
.L_x_2:
[----:B------:R-:W-:-:S00]  /*22d0*/  BRA `(.L_x_2) ;  /* 0xfffffff000007947 */ /* 0x000fc0000383ffff */
[----:B------:R-:W-:-:S00]  /*22e0*/  NOP ;  /* 0x0000000000007918 */ /* 0x000fc00000000000 */
        /* <DEDUP_REMOVED lines=9> */
.L_x_3:


//--------------------- .nv.shared.matmul_kernel  --------------------------
	.section	.nv.shared.matmul_kernel,"aw",@nobits
	.sectionflags	@""
	.align	16
